//
// Generated by NVIDIA NVVM Compiler
//
// Compiler Build ID: CL-36424714
// Cuda compilation tools, release 13.0, V13.0.88
// Based on NVVM 20.0.0
//

.version 9.0
.target sm_100
.address_size 64

	// .globl	_Z24_score_precompute_sphereIdEvPT_N5Types5PointIS0_EEmPKS4_PKmd

.visible .entry _Z24_score_precompute_sphereIdEvPT_N5Types5PointIS0_EEmPKS4_PKmd(
	.param .u64 .ptr .align 1 _Z24_score_precompute_sphereIdEvPT_N5Types5PointIS0_EEmPKS4_PKmd_param_0,
	.param .align 1 .b8 _Z24_score_precompute_sphereIdEvPT_N5Types5PointIS0_EEmPKS4_PKmd_param_1[32],
	.param .u64 _Z24_score_precompute_sphereIdEvPT_N5Types5PointIS0_EEmPKS4_PKmd_param_2,
	.param .u64 .ptr .align 1 _Z24_score_precompute_sphereIdEvPT_N5Types5PointIS0_EEmPKS4_PKmd_param_3,
	.param .u64 .ptr .align 1 _Z24_score_precompute_sphereIdEvPT_N5Types5PointIS0_EEmPKS4_PKmd_param_4,
	.param .f64 _Z24_score_precompute_sphereIdEvPT_N5Types5PointIS0_EEmPKS4_PKmd_param_5
)
{
	.reg .pred 	%p<16>;
	.reg .b32 	%r<21>;
	.reg .b64 	%rd<383>;
	.reg .b64 	%fd<154>;

	ld.param.u64 	%rd13, [_Z24_score_precompute_sphereIdEvPT_N5Types5PointIS0_EEmPKS4_PKmd_param_0];
	ld.param.u8 	%rd15, [_Z24_score_precompute_sphereIdEvPT_N5Types5PointIS0_EEmPKS4_PKmd_param_1+25];
	shl.b64 	%rd16, %rd15, 8;
	ld.param.u8 	%rd17, [_Z24_score_precompute_sphereIdEvPT_N5Types5PointIS0_EEmPKS4_PKmd_param_1+24];
	or.b64  	%rd18, %rd16, %rd17;
	ld.param.u8 	%rd19, [_Z24_score_precompute_sphereIdEvPT_N5Types5PointIS0_EEmPKS4_PKmd_param_1+26];
	shl.b64 	%rd20, %rd19, 16;
	ld.param.u8 	%rd21, [_Z24_score_precompute_sphereIdEvPT_N5Types5PointIS0_EEmPKS4_PKmd_param_1+27];
	shl.b64 	%rd22, %rd21, 24;
	or.b64  	%rd23, %rd22, %rd20;
	or.b64  	%rd24, %rd23, %rd18;
	ld.param.u8 	%rd25, [_Z24_score_precompute_sphereIdEvPT_N5Types5PointIS0_EEmPKS4_PKmd_param_1+29];
	shl.b64 	%rd26, %rd25, 8;
	ld.param.u8 	%rd27, [_Z24_score_precompute_sphereIdEvPT_N5Types5PointIS0_EEmPKS4_PKmd_param_1+28];
	or.b64  	%rd28, %rd26, %rd27;
	ld.param.u8 	%rd29, [_Z24_score_precompute_sphereIdEvPT_N5Types5PointIS0_EEmPKS4_PKmd_param_1+30];
	shl.b64 	%rd30, %rd29, 16;
	ld.param.u8 	%rd31, [_Z24_score_precompute_sphereIdEvPT_N5Types5PointIS0_EEmPKS4_PKmd_param_1+31];
	shl.b64 	%rd32, %rd31, 24;
	or.b64  	%rd33, %rd32, %rd30;
	or.b64  	%rd34, %rd33, %rd28;
	shl.b64 	%rd35, %rd34, 32;
	or.b64  	%rd36, %rd35, %rd24;
	mov.b64 	%fd17, %rd36;
	ld.param.u8 	%rd37, [_Z24_score_precompute_sphereIdEvPT_N5Types5PointIS0_EEmPKS4_PKmd_param_1+17];
	shl.b64 	%rd38, %rd37, 8;
	ld.param.u8 	%rd39, [_Z24_score_precompute_sphereIdEvPT_N5Types5PointIS0_EEmPKS4_PKmd_param_1+16];
	or.b64  	%rd40, %rd38, %rd39;
	ld.param.u8 	%rd41, [_Z24_score_precompute_sphereIdEvPT_N5Types5PointIS0_EEmPKS4_PKmd_param_1+18];
	shl.b64 	%rd42, %rd41, 16;
	ld.param.u8 	%rd43, [_Z24_score_precompute_sphereIdEvPT_N5Types5PointIS0_EEmPKS4_PKmd_param_1+19];
	shl.b64 	%rd44, %rd43, 24;
	or.b64  	%rd45, %rd44, %rd42;
	or.b64  	%rd46, %rd45, %rd40;
	ld.param.u8 	%rd47, [_Z24_score_precompute_sphereIdEvPT_N5Types5PointIS0_EEmPKS4_PKmd_param_1+21];
	shl.b64 	%rd48, %rd47, 8;
	ld.param.u8 	%rd49, [_Z24_score_precompute_sphereIdEvPT_N5Types5PointIS0_EEmPKS4_PKmd_param_1+20];
	or.b64  	%rd50, %rd48, %rd49;
	ld.param.u8 	%rd51, [_Z24_score_precompute_sphereIdEvPT_N5Types5PointIS0_EEmPKS4_PKmd_param_1+22];
	shl.b64 	%rd52, %rd51, 16;
	ld.param.u8 	%rd53, [_Z24_score_precompute_sphereIdEvPT_N5Types5PointIS0_EEmPKS4_PKmd_param_1+23];
	shl.b64 	%rd54, %rd53, 24;
	or.b64  	%rd55, %rd54, %rd52;
	or.b64  	%rd56, %rd55, %rd50;
	shl.b64 	%rd57, %rd56, 32;
	or.b64  	%rd58, %rd57, %rd46;
	mov.b64 	%fd16, %rd58;
	ld.param.u8 	%rd59, [_Z24_score_precompute_sphereIdEvPT_N5Types5PointIS0_EEmPKS4_PKmd_param_1+9];
	shl.b64 	%rd60, %rd59, 8;
	ld.param.u8 	%rd61, [_Z24_score_precompute_sphereIdEvPT_N5Types5PointIS0_EEmPKS4_PKmd_param_1+8];
	or.b64  	%rd62, %rd60, %rd61;
	ld.param.u8 	%rd63, [_Z24_score_precompute_sphereIdEvPT_N5Types5PointIS0_EEmPKS4_PKmd_param_1+10];
	shl.b64 	%rd64, %rd63, 16;
	ld.param.u8 	%rd65, [_Z24_score_precompute_sphereIdEvPT_N5Types5PointIS0_EEmPKS4_PKmd_param_1+11];
	shl.b64 	%rd66, %rd65, 24;
	or.b64  	%rd67, %rd66, %rd64;
	or.b64  	%rd68, %rd67, %rd62;
	ld.param.u8 	%rd69, [_Z24_score_precompute_sphereIdEvPT_N5Types5PointIS0_EEmPKS4_PKmd_param_1+13];
	shl.b64 	%rd70, %rd69, 8;
	ld.param.u8 	%rd71, [_Z24_score_precompute_sphereIdEvPT_N5Types5PointIS0_EEmPKS4_PKmd_param_1+12];
	or.b64  	%rd72, %rd70, %rd71;
	ld.param.u8 	%rd73, [_Z24_score_precompute_sphereIdEvPT_N5Types5PointIS0_EEmPKS4_PKmd_param_1+14];
	shl.b64 	%rd74, %rd73, 16;
	ld.param.u8 	%rd75, [_Z24_score_precompute_sphereIdEvPT_N5Types5PointIS0_EEmPKS4_PKmd_param_1+15];
	shl.b64 	%rd76, %rd75, 24;
	or.b64  	%rd77, %rd76, %rd74;
	or.b64  	%rd78, %rd77, %rd72;
	shl.b64 	%rd79, %rd78, 32;
	or.b64  	%rd80, %rd79, %rd68;
	mov.b64 	%fd15, %rd80;
	ld.param.u8 	%rd81, [_Z24_score_precompute_sphereIdEvPT_N5Types5PointIS0_EEmPKS4_PKmd_param_1+1];
	shl.b64 	%rd82, %rd81, 8;
	ld.param.u8 	%rd83, [_Z24_score_precompute_sphereIdEvPT_N5Types5PointIS0_EEmPKS4_PKmd_param_1];
	or.b64  	%rd84, %rd82, %rd83;
	ld.param.u8 	%rd85, [_Z24_score_precompute_sphereIdEvPT_N5Types5PointIS0_EEmPKS4_PKmd_param_1+2];
	shl.b64 	%rd86, %rd85, 16;
	ld.param.u8 	%rd87, [_Z24_score_precompute_sphereIdEvPT_N5Types5PointIS0_EEmPKS4_PKmd_param_1+3];
	shl.b64 	%rd88, %rd87, 24;
	or.b64  	%rd89, %rd88, %rd86;
	or.b64  	%rd90, %rd89, %rd84;
	ld.param.u8 	%rd91, [_Z24_score_precompute_sphereIdEvPT_N5Types5PointIS0_EEmPKS4_PKmd_param_1+5];
	shl.b64 	%rd92, %rd91, 8;
	ld.param.u8 	%rd93, [_Z24_score_precompute_sphereIdEvPT_N5Types5PointIS0_EEmPKS4_PKmd_param_1+4];
	or.b64  	%rd94, %rd92, %rd93;
	ld.param.u8 	%rd95, [_Z24_score_precompute_sphereIdEvPT_N5Types5PointIS0_EEmPKS4_PKmd_param_1+6];
	shl.b64 	%rd96, %rd95, 16;
	ld.param.u8 	%rd97, [_Z24_score_precompute_sphereIdEvPT_N5Types5PointIS0_EEmPKS4_PKmd_param_1+7];
	shl.b64 	%rd98, %rd97, 24;
	or.b64  	%rd99, %rd98, %rd96;
	or.b64  	%rd100, %rd99, %rd94;
	shl.b64 	%rd101, %rd100, 32;
	or.b64  	%rd102, %rd101, %rd90;
	mov.b64 	%fd14, %rd102;
	ld.param.u64 	%rd103, [_Z24_score_precompute_sphereIdEvPT_N5Types5PointIS0_EEmPKS4_PKmd_param_2];
	ld.param.u64 	%rd104, [_Z24_score_precompute_sphereIdEvPT_N5Types5PointIS0_EEmPKS4_PKmd_param_3];
	ld.param.u64 	%rd14, [_Z24_score_precompute_sphereIdEvPT_N5Types5PointIS0_EEmPKS4_PKmd_param_4];
	ld.param.f64 	%fd18, [_Z24_score_precompute_sphereIdEvPT_N5Types5PointIS0_EEmPKS4_PKmd_param_5];
	cvta.to.global.u64 	%rd1, %rd104;
	mov.u32 	%r2, %ctaid.x;
	mov.u32 	%r3, %ntid.x;
	mov.u32 	%r4, %tid.x;
	mad.lo.s32 	%r5, %r2, %r3, %r4;
	cvt.u64.u32 	%rd2, %r5;
	setp.le.u64 	%p1, %rd103, %rd2;
	@%p1 bra 	$L__BB0_13;
	cvta.to.global.u64 	%rd105, %rd14;
	shl.b64 	%rd106, %rd2, 3;
	add.s64 	%rd107, %rd105, %rd106;
	ld.global.u64 	%rd382, [%rd107];
	ld.global.u64 	%rd4, [%rd107+8];
	setp.le.u64 	%p2, %rd4, %rd382;
	mov.f64 	%fd151, 0d0000000000000000;
	mov.f64 	%fd148, 0d0000000000000000;
	@%p2 bra 	$L__BB0_12;
	mov.f64 	%fd22, 0d7FF0000000000000;
	{
	.reg .b32 %temp; 
	mov.b64 	{%temp, %r1}, %fd22;
	}
	sub.s64 	%rd108, %rd4, %rd382;
	add.s64 	%rd5, %rd382, 1;
	and.b64  	%rd109, %rd108, 1;
	setp.eq.b64 	%p3, %rd109, 1;
	not.pred 	%p4, %p3;
	@%p4 bra 	$L__BB0_5;
	shl.b64 	%rd110, %rd382, 5;
	add.s64 	%rd6, %rd1, %rd110;
	ld.global.u8 	%rd111, [%rd6];
	ld.global.u8 	%rd112, [%rd6+1];
	shl.b64 	%rd113, %rd112, 8;
	or.b64  	%rd114, %rd113, %rd111;
	ld.global.u8 	%rd115, [%rd6+2];
	shl.b64 	%rd116, %rd115, 16;
	ld.global.u8 	%rd117, [%rd6+3];
	shl.b64 	%rd118, %rd117, 24;
	or.b64  	%rd119, %rd118, %rd116;
	or.b64  	%rd120, %rd119, %rd114;
	ld.global.u8 	%rd121, [%rd6+4];
	ld.global.u8 	%rd122, [%rd6+5];
	shl.b64 	%rd123, %rd122, 8;
	or.b64  	%rd124, %rd123, %rd121;
	ld.global.u8 	%rd125, [%rd6+6];
	shl.b64 	%rd126, %rd125, 16;
	ld.global.u8 	%rd127, [%rd6+7];
	shl.b64 	%rd128, %rd127, 24;
	or.b64  	%rd129, %rd128, %rd126;
	or.b64  	%rd130, %rd129, %rd124;
	shl.b64 	%rd131, %rd130, 32;
	or.b64  	%rd132, %rd131, %rd120;
	mov.b64 	%fd24, %rd132;
	ld.global.u8 	%rd133, [%rd6+8];
	ld.global.u8 	%rd134, [%rd6+9];
	shl.b64 	%rd135, %rd134, 8;
	or.b64  	%rd136, %rd135, %rd133;
	ld.global.u8 	%rd137, [%rd6+10];
	shl.b64 	%rd138, %rd137, 16;
	ld.global.u8 	%rd139, [%rd6+11];
	shl.b64 	%rd140, %rd139, 24;
	or.b64  	%rd141, %rd140, %rd138;
	or.b64  	%rd142, %rd141, %rd136;
	ld.global.u8 	%rd143, [%rd6+12];
	ld.global.u8 	%rd144, [%rd6+13];
	shl.b64 	%rd145, %rd144, 8;
	or.b64  	%rd146, %rd145, %rd143;
	ld.global.u8 	%rd147, [%rd6+14];
	shl.b64 	%rd148, %rd147, 16;
	ld.global.u8 	%rd149, [%rd6+15];
	shl.b64 	%rd150, %rd149, 24;
	or.b64  	%rd151, %rd150, %rd148;
	or.b64  	%rd152, %rd151, %rd146;
	shl.b64 	%rd153, %rd152, 32;
	or.b64  	%rd154, %rd153, %rd142;
	mov.b64 	%fd25, %rd154;
	ld.global.u8 	%rd155, [%rd6+16];
	ld.global.u8 	%rd156, [%rd6+17];
	shl.b64 	%rd157, %rd156, 8;
	or.b64  	%rd158, %rd157, %rd155;
	ld.global.u8 	%rd159, [%rd6+18];
	shl.b64 	%rd160, %rd159, 16;
	ld.global.u8 	%rd161, [%rd6+19];
	shl.b64 	%rd162, %rd161, 24;
	or.b64  	%rd163, %rd162, %rd160;
	or.b64  	%rd164, %rd163, %rd158;
	ld.global.u8 	%rd165, [%rd6+20];
	ld.global.u8 	%rd166, [%rd6+21];
	shl.b64 	%rd167, %rd166, 8;
	or.b64  	%rd168, %rd167, %rd165;
	ld.global.u8 	%rd169, [%rd6+22];
	shl.b64 	%rd170, %rd169, 16;
	ld.global.u8 	%rd171, [%rd6+23];
	shl.b64 	%rd172, %rd171, 24;
	or.b64  	%rd173, %rd172, %rd170;
	or.b64  	%rd174, %rd173, %rd168;
	shl.b64 	%rd175, %rd174, 32;
	or.b64  	%rd176, %rd175, %rd164;
	mov.b64 	%fd26, %rd176;
	sub.f64 	%fd27, %fd14, %fd24;
	sub.f64 	%fd28, %fd15, %fd25;
	sub.f64 	%fd29, %fd16, %fd26;
	abs.f64 	%fd30, %fd27;
	abs.f64 	%fd31, %fd28;
	abs.f64 	%fd32, %fd29;
	add.f64 	%fd33, %fd30, %fd31;
	add.f64 	%fd34, %fd33, %fd32;
	min.f64 	%fd35, %fd30, %fd31;
	max.f64 	%fd36, %fd30, %fd31;
	min.f64 	%fd37, %fd36, %fd32;
	max.f64 	%fd38, %fd36, %fd32;
	{
	.reg .b32 %temp; 
	mov.b64 	{%temp, %r6}, %fd38;
	}
	and.b32  	%r7, %r6, -4194304;
	xor.b32  	%r8, %r7, 2144337920;
	mov.b32 	%r9, 0;
	mov.b64 	%fd39, {%r9, %r8};
	mul.f64 	%fd40, %fd37, %fd39;
	mul.f64 	%fd41, %fd35, %fd39;
	mul.f64 	%fd42, %fd38, %fd39;
	mul.f64 	%fd43, %fd40, %fd40;
	fma.rn.f64 	%fd44, %fd41, %fd41, %fd43;
	fma.rn.f64 	%fd45, %fd42, %fd42, %fd44;
	min.f64 	%fd46, %fd45, 0d7FEFFFFFFFFFFFFF;
	rsqrt.approx.ftz.f64 	%fd47, %fd46;
	mul.rn.f64 	%fd48, %fd47, %fd47;
	neg.f64 	%fd49, %fd48;
	fma.rn.f64 	%fd50, %fd46, %fd49, 0d3FF0000000000000;
	fma.rn.f64 	%fd51, %fd50, 0d3FD8000000000000, 0d3FE0000000000000;
	mul.rn.f64 	%fd52, %fd50, %fd47;
	fma.rn.f64 	%fd53, %fd51, %fd52, %fd47;
	mul.f64 	%fd54, %fd45, %fd53;
	or.b32  	%r10, %r7, 1048576;
	mov.b64 	%fd55, {%r9, %r10};
	mul.f64 	%fd56, %fd55, %fd54;
	setp.gt.f64 	%p5, %fd34, %fd38;
	selp.f64 	%fd57, %fd56, %fd34, %p5;
	setp.lt.u32 	%p6, %r6, %r1;
	selp.f64 	%fd58, %fd57, %fd38, %p6;
	div.rn.f64 	%fd2, %fd58, %fd18;
	setp.geu.f64 	%p7, %fd2, 0d3FF0000000000000;
	mov.f64 	%fd151, 0d0000000000000000;
	mov.u64 	%rd382, %rd5;
	@%p7 bra 	$L__BB0_5;
	ld.global.u8 	%rd177, [%rd6+24];
	ld.global.u8 	%rd178, [%rd6+25];
	shl.b64 	%rd179, %rd178, 8;
	or.b64  	%rd180, %rd179, %rd177;
	ld.global.u8 	%rd181, [%rd6+26];
	shl.b64 	%rd182, %rd181, 16;
	ld.global.u8 	%rd183, [%rd6+27];
	shl.b64 	%rd184, %rd183, 24;
	or.b64  	%rd185, %rd184, %rd182;
	or.b64  	%rd186, %rd185, %rd180;
	ld.global.u8 	%rd187, [%rd6+28];
	ld.global.u8 	%rd188, [%rd6+29];
	shl.b64 	%rd189, %rd188, 8;
	or.b64  	%rd190, %rd189, %rd187;
	ld.global.u8 	%rd191, [%rd6+30];
	shl.b64 	%rd192, %rd191, 16;
	ld.global.u8 	%rd193, [%rd6+31];
	shl.b64 	%rd194, %rd193, 24;
	or.b64  	%rd195, %rd194, %rd192;
	or.b64  	%rd196, %rd195, %rd190;
	shl.b64 	%rd197, %rd196, 32;
	or.b64  	%rd198, %rd197, %rd186;
	mov.b64 	%fd59, %rd198;
	mul.f64 	%fd60, %fd17, %fd59;
	sqrt.rn.f64 	%fd61, %fd60;
	mul.f64 	%fd62, %fd2, 0d3FE0000000000000;
	fma.rn.f64 	%fd63, %fd2, %fd2, 0dC008000000000000;
	fma.rn.f64 	%fd64, %fd62, %fd63, 0d3FF0000000000000;
	fma.rn.f64 	%fd148, %fd64, %fd61, 0d0000000000000000;
	mov.f64 	%fd151, %fd148;
$L__BB0_5:
	setp.eq.s64 	%p8, %rd4, %rd5;
	@%p8 bra 	$L__BB0_12;
	shl.b64 	%rd199, %rd382, 5;
	add.s64 	%rd200, %rd199, %rd1;
	add.s64 	%rd381, %rd200, 32;
	mov.f64 	%fd151, %fd148;
$L__BB0_7:
	ld.global.u8 	%rd201, [%rd381+-32];
	ld.global.u8 	%rd202, [%rd381+-31];
	shl.b64 	%rd203, %rd202, 8;
	or.b64  	%rd204, %rd203, %rd201;
	ld.global.u8 	%rd205, [%rd381+-30];
	shl.b64 	%rd206, %rd205, 16;
	ld.global.u8 	%rd207, [%rd381+-29];
	shl.b64 	%rd208, %rd207, 24;
	or.b64  	%rd209, %rd208, %rd206;
	or.b64  	%rd210, %rd209, %rd204;
	ld.global.u8 	%rd211, [%rd381+-28];
	ld.global.u8 	%rd212, [%rd381+-27];
	shl.b64 	%rd213, %rd212, 8;
	or.b64  	%rd214, %rd213, %rd211;
	ld.global.u8 	%rd215, [%rd381+-26];
	shl.b64 	%rd216, %rd215, 16;
	ld.global.u8 	%rd217, [%rd381+-25];
	shl.b64 	%rd218, %rd217, 24;
	or.b64  	%rd219, %rd218, %rd216;
	or.b64  	%rd220, %rd219, %rd214;
	shl.b64 	%rd221, %rd220, 32;
	or.b64  	%rd222, %rd221, %rd210;
	mov.b64 	%fd65, %rd222;
	ld.global.u8 	%rd223, [%rd381+-24];
	ld.global.u8 	%rd224, [%rd381+-23];
	shl.b64 	%rd225, %rd224, 8;
	or.b64  	%rd226, %rd225, %rd223;
	ld.global.u8 	%rd227, [%rd381+-22];
	shl.b64 	%rd228, %rd227, 16;
	ld.global.u8 	%rd229, [%rd381+-21];
	shl.b64 	%rd230, %rd229, 24;
	or.b64  	%rd231, %rd230, %rd228;
	or.b64  	%rd232, %rd231, %rd226;
	ld.global.u8 	%rd233, [%rd381+-20];
	ld.global.u8 	%rd234, [%rd381+-19];
	shl.b64 	%rd235, %rd234, 8;
	or.b64  	%rd236, %rd235, %rd233;
	ld.global.u8 	%rd237, [%rd381+-18];
	shl.b64 	%rd238, %rd237, 16;
	ld.global.u8 	%rd239, [%rd381+-17];
	shl.b64 	%rd240, %rd239, 24;
	or.b64  	%rd241, %rd240, %rd238;
	or.b64  	%rd242, %rd241, %rd236;
	shl.b64 	%rd243, %rd242, 32;
	or.b64  	%rd244, %rd243, %rd232;
	mov.b64 	%fd66, %rd244;
	ld.global.u8 	%rd245, [%rd381+-16];
	ld.global.u8 	%rd246, [%rd381+-15];
	shl.b64 	%rd247, %rd246, 8;
	or.b64  	%rd248, %rd247, %rd245;
	ld.global.u8 	%rd249, [%rd381+-14];
	shl.b64 	%rd250, %rd249, 16;
	ld.global.u8 	%rd251, [%rd381+-13];
	shl.b64 	%rd252, %rd251, 24;
	or.b64  	%rd253, %rd252, %rd250;
	or.b64  	%rd254, %rd253, %rd248;
	ld.global.u8 	%rd255, [%rd381+-12];
	ld.global.u8 	%rd256, [%rd381+-11];
	shl.b64 	%rd257, %rd256, 8;
	or.b64  	%rd258, %rd257, %rd255;
	ld.global.u8 	%rd259, [%rd381+-10];
	shl.b64 	%rd260, %rd259, 16;
	ld.global.u8 	%rd261, [%rd381+-9];
	shl.b64 	%rd262, %rd261, 24;
	or.b64  	%rd263, %rd262, %rd260;
	or.b64  	%rd264, %rd263, %rd258;
	shl.b64 	%rd265, %rd264, 32;
	or.b64  	%rd266, %rd265, %rd254;
	mov.b64 	%fd67, %rd266;
	sub.f64 	%fd68, %fd14, %fd65;
	sub.f64 	%fd69, %fd15, %fd66;
	sub.f64 	%fd70, %fd16, %fd67;
	abs.f64 	%fd71, %fd68;
	abs.f64 	%fd72, %fd69;
	abs.f64 	%fd73, %fd70;
	add.f64 	%fd74, %fd71, %fd72;
	add.f64 	%fd75, %fd74, %fd73;
	min.f64 	%fd76, %fd71, %fd72;
	max.f64 	%fd77, %fd71, %fd72;
	min.f64 	%fd78, %fd77, %fd73;
	max.f64 	%fd79, %fd77, %fd73;
	{
	.reg .b32 %temp; 
	mov.b64 	{%temp, %r11}, %fd79;
	}
	and.b32  	%r12, %r11, -4194304;
	xor.b32  	%r13, %r12, 2144337920;
	mov.b32 	%r14, 0;
	mov.b64 	%fd80, {%r14, %r13};
	mul.f64 	%fd81, %fd78, %fd80;
	mul.f64 	%fd82, %fd76, %fd80;
	mul.f64 	%fd83, %fd79, %fd80;
	mul.f64 	%fd84, %fd81, %fd81;
	fma.rn.f64 	%fd85, %fd82, %fd82, %fd84;
	fma.rn.f64 	%fd86, %fd83, %fd83, %fd85;
	min.f64 	%fd87, %fd86, 0d7FEFFFFFFFFFFFFF;
	rsqrt.approx.ftz.f64 	%fd88, %fd87;
	mul.rn.f64 	%fd89, %fd88, %fd88;
	neg.f64 	%fd90, %fd89;
	fma.rn.f64 	%fd91, %fd87, %fd90, 0d3FF0000000000000;
	fma.rn.f64 	%fd92, %fd91, 0d3FD8000000000000, 0d3FE0000000000000;
	mul.rn.f64 	%fd93, %fd91, %fd88;
	fma.rn.f64 	%fd94, %fd92, %fd93, %fd88;
	mul.f64 	%fd95, %fd86, %fd94;
	or.b32  	%r15, %r12, 1048576;
	mov.b64 	%fd96, {%r14, %r15};
	mul.f64 	%fd97, %fd96, %fd95;
	setp.gt.f64 	%p9, %fd75, %fd79;
	selp.f64 	%fd98, %fd97, %fd75, %p9;
	setp.lt.u32 	%p10, %r11, %r1;
	selp.f64 	%fd99, %fd98, %fd79, %p10;
	div.rn.f64 	%fd7, %fd99, %fd18;
	setp.geu.f64 	%p11, %fd7, 0d3FF0000000000000;
	@%p11 bra 	$L__BB0_9;
	ld.global.u8 	%rd267, [%rd381+-8];
	ld.global.u8 	%rd268, [%rd381+-7];
	shl.b64 	%rd269, %rd268, 8;
	or.b64  	%rd270, %rd269, %rd267;
	ld.global.u8 	%rd271, [%rd381+-6];
	shl.b64 	%rd272, %rd271, 16;
	ld.global.u8 	%rd273, [%rd381+-5];
	shl.b64 	%rd274, %rd273, 24;
	or.b64  	%rd275, %rd274, %rd272;
	or.b64  	%rd276, %rd275, %rd270;
	ld.global.u8 	%rd277, [%rd381+-4];
	ld.global.u8 	%rd278, [%rd381+-3];
	shl.b64 	%rd279, %rd278, 8;
	or.b64  	%rd280, %rd279, %rd277;
	ld.global.u8 	%rd281, [%rd381+-2];
	shl.b64 	%rd282, %rd281, 16;
	ld.global.u8 	%rd283, [%rd381+-1];
	shl.b64 	%rd284, %rd283, 24;
	or.b64  	%rd285, %rd284, %rd282;
	or.b64  	%rd286, %rd285, %rd280;
	shl.b64 	%rd287, %rd286, 32;
	or.b64  	%rd288, %rd287, %rd276;
	mov.b64 	%fd100, %rd288;
	mul.f64 	%fd101, %fd17, %fd100;
	sqrt.rn.f64 	%fd102, %fd101;
	mul.f64 	%fd103, %fd7, 0d3FE0000000000000;
	fma.rn.f64 	%fd104, %fd7, %fd7, 0dC008000000000000;
	fma.rn.f64 	%fd105, %fd103, %fd104, 0d3FF0000000000000;
	fma.rn.f64 	%fd151, %fd105, %fd102, %fd151;
$L__BB0_9:
	ld.global.u8 	%rd289, [%rd381];
	ld.global.u8 	%rd290, [%rd381+1];
	shl.b64 	%rd291, %rd290, 8;
	or.b64  	%rd292, %rd291, %rd289;
	ld.global.u8 	%rd293, [%rd381+2];
	shl.b64 	%rd294, %rd293, 16;
	ld.global.u8 	%rd295, [%rd381+3];
	shl.b64 	%rd296, %rd295, 24;
	or.b64  	%rd297, %rd296, %rd294;
	or.b64  	%rd298, %rd297, %rd292;
	ld.global.u8 	%rd299, [%rd381+4];
	ld.global.u8 	%rd300, [%rd381+5];
	shl.b64 	%rd301, %rd300, 8;
	or.b64  	%rd302, %rd301, %rd299;
	ld.global.u8 	%rd303, [%rd381+6];
	shl.b64 	%rd304, %rd303, 16;
	ld.global.u8 	%rd305, [%rd381+7];
	shl.b64 	%rd306, %rd305, 24;
	or.b64  	%rd307, %rd306, %rd304;
	or.b64  	%rd308, %rd307, %rd302;
	shl.b64 	%rd309, %rd308, 32;
	or.b64  	%rd310, %rd309, %rd298;
	mov.b64 	%fd106, %rd310;
	ld.global.u8 	%rd311, [%rd381+8];
	ld.global.u8 	%rd312, [%rd381+9];
	shl.b64 	%rd313, %rd312, 8;
	or.b64  	%rd314, %rd313, %rd311;
	ld.global.u8 	%rd315, [%rd381+10];
	shl.b64 	%rd316, %rd315, 16;
	ld.global.u8 	%rd317, [%rd381+11];
	shl.b64 	%rd318, %rd317, 24;
	or.b64  	%rd319, %rd318, %rd316;
	or.b64  	%rd320, %rd319, %rd314;
	ld.global.u8 	%rd321, [%rd381+12];
	ld.global.u8 	%rd322, [%rd381+13];
	shl.b64 	%rd323, %rd322, 8;
	or.b64  	%rd324, %rd323, %rd321;
	ld.global.u8 	%rd325, [%rd381+14];
	shl.b64 	%rd326, %rd325, 16;
	ld.global.u8 	%rd327, [%rd381+15];
	shl.b64 	%rd328, %rd327, 24;
	or.b64  	%rd329, %rd328, %rd326;
	or.b64  	%rd330, %rd329, %rd324;
	shl.b64 	%rd331, %rd330, 32;
	or.b64  	%rd332, %rd331, %rd320;
	mov.b64 	%fd107, %rd332;
	ld.global.u8 	%rd333, [%rd381+16];
	ld.global.u8 	%rd334, [%rd381+17];
	shl.b64 	%rd335, %rd334, 8;
	or.b64  	%rd336, %rd335, %rd333;
	ld.global.u8 	%rd337, [%rd381+18];
	shl.b64 	%rd338, %rd337, 16;
	ld.global.u8 	%rd339, [%rd381+19];
	shl.b64 	%rd340, %rd339, 24;
	or.b64  	%rd341, %rd340, %rd338;
	or.b64  	%rd342, %rd341, %rd336;
	ld.global.u8 	%rd343, [%rd381+20];
	ld.global.u8 	%rd344, [%rd381+21];
	shl.b64 	%rd345, %rd344, 8;
	or.b64  	%rd346, %rd345, %rd343;
	ld.global.u8 	%rd347, [%rd381+22];
	shl.b64 	%rd348, %rd347, 16;
	ld.global.u8 	%rd349, [%rd381+23];
	shl.b64 	%rd350, %rd349, 24;
	or.b64  	%rd351, %rd350, %rd348;
	or.b64  	%rd352, %rd351, %rd346;
	shl.b64 	%rd353, %rd352, 32;
	or.b64  	%rd354, %rd353, %rd342;
	mov.b64 	%fd108, %rd354;
	sub.f64 	%fd109, %fd14, %fd106;
	sub.f64 	%fd110, %fd15, %fd107;
	sub.f64 	%fd111, %fd16, %fd108;
	abs.f64 	%fd112, %fd109;
	abs.f64 	%fd113, %fd110;
	abs.f64 	%fd114, %fd111;
	add.f64 	%fd115, %fd112, %fd113;
	add.f64 	%fd116, %fd115, %fd114;
	min.f64 	%fd117, %fd112, %fd113;
	max.f64 	%fd118, %fd112, %fd113;
	min.f64 	%fd119, %fd118, %fd114;
	max.f64 	%fd120, %fd118, %fd114;
	{
	.reg .b32 %temp; 
	mov.b64 	{%temp, %r16}, %fd120;
	}
	and.b32  	%r17, %r16, -4194304;
	xor.b32  	%r18, %r17, 2144337920;
	mov.b32 	%r19, 0;
	mov.b64 	%fd121, {%r19, %r18};
	mul.f64 	%fd122, %fd119, %fd121;
	mul.f64 	%fd123, %fd117, %fd121;
	mul.f64 	%fd124, %fd120, %fd121;
	mul.f64 	%fd125, %fd122, %fd122;
	fma.rn.f64 	%fd126, %fd123, %fd123, %fd125;
	fma.rn.f64 	%fd127, %fd124, %fd124, %fd126;
	min.f64 	%fd128, %fd127, 0d7FEFFFFFFFFFFFFF;
	rsqrt.approx.ftz.f64 	%fd129, %fd128;
	mul.rn.f64 	%fd130, %fd129, %fd129;
	neg.f64 	%fd131, %fd130;
	fma.rn.f64 	%fd132, %fd128, %fd131, 0d3FF0000000000000;
	fma.rn.f64 	%fd133, %fd132, 0d3FD8000000000000, 0d3FE0000000000000;
	mul.rn.f64 	%fd134, %fd132, %fd129;
	fma.rn.f64 	%fd135, %fd133, %fd134, %fd129;
	mul.f64 	%fd136, %fd127, %fd135;
	or.b32  	%r20, %r17, 1048576;
	mov.b64 	%fd137, {%r19, %r20};
	mul.f64 	%fd138, %fd137, %fd136;
	setp.gt.f64 	%p12, %fd116, %fd120;
	selp.f64 	%fd139, %fd138, %fd116, %p12;
	setp.lt.u32 	%p13, %r16, %r1;
	selp.f64 	%fd140, %fd139, %fd120, %p13;
	div.rn.f64 	%fd10, %fd140, %fd18;
	setp.geu.f64 	%p14, %fd10, 0d3FF0000000000000;
	@%p14 bra 	$L__BB0_11;
	ld.global.u8 	%rd355, [%rd381+24];
	ld.global.u8 	%rd356, [%rd381+25];
	shl.b64 	%rd357, %rd356, 8;
	or.b64  	%rd358, %rd357, %rd355;
	ld.global.u8 	%rd359, [%rd381+26];
	shl.b64 	%rd360, %rd359, 16;
	ld.global.u8 	%rd361, [%rd381+27];
	shl.b64 	%rd362, %rd361, 24;
	or.b64  	%rd363, %rd362, %rd360;
	or.b64  	%rd364, %rd363, %rd358;
	ld.global.u8 	%rd365, [%rd381+28];
	ld.global.u8 	%rd366, [%rd381+29];
	shl.b64 	%rd367, %rd366, 8;
	or.b64  	%rd368, %rd367, %rd365;
	ld.global.u8 	%rd369, [%rd381+30];
	shl.b64 	%rd370, %rd369, 16;
	ld.global.u8 	%rd371, [%rd381+31];
	shl.b64 	%rd372, %rd371, 24;
	or.b64  	%rd373, %rd372, %rd370;
	or.b64  	%rd374, %rd373, %rd368;
	shl.b64 	%rd375, %rd374, 32;
	or.b64  	%rd376, %rd375, %rd364;
	mov.b64 	%fd141, %rd376;
	mul.f64 	%fd142, %fd17, %fd141;
	sqrt.rn.f64 	%fd143, %fd142;
	mul.f64 	%fd144, %fd10, 0d3FE0000000000000;
	fma.rn.f64 	%fd145, %fd10, %fd10, 0dC008000000000000;
	fma.rn.f64 	%fd146, %fd144, %fd145, 0d3FF0000000000000;
	fma.rn.f64 	%fd151, %fd146, %fd143, %fd151;
$L__BB0_11:
	add.s64 	%rd382, %rd382, 2;
	add.s64 	%rd381, %rd381, 64;
	setp.lt.u64 	%p15, %rd382, %rd4;
	@%p15 bra 	$L__BB0_7;
$L__BB0_12:
	cvta.to.global.u64 	%rd377, %rd13;
	shl.b64 	%rd378, %rd2, 3;
	add.s64 	%rd379, %rd377, %rd378;
	st.global.f64 	[%rd379], %fd151;
$L__BB0_13:
	ret;

}


// ===== COMPILED SASS (sm_100) =====

	.target	sm_100

	.elftype	@"ET_EXEC"


//--------------------- .note.nv.tkinfo           --------------------------
	.section	.note.nv.tkinfo,"",@"SHT_NOTE"
	.sectionflags	@"SHF_NOTE_NV_TKINFO"
	.tkinfo
        /*0018*/ 	.word	0x00000002
        /*0030*/ 	.string	""
        /*0030*/ 	.string	"ptxas"
        /*0030*/ 	.string	"Cuda compilation tools, release 13.0, V13.0.88"
        /*0030*/ 	.string	"Build cuda_13.0.r13.0/compiler.36424714_0"
        /*0030*/ 	.string	"-arch sm_100 -m 64 "



//--------------------- .note.nv.cuinfo           --------------------------
	.section	.note.nv.cuinfo,"",@"SHT_NOTE"
	.sectionflags	@"SHF_NOTE_NV_CUINFO"
        /*0018*/ 	.short	0x0002
        /*001a*/ 	.short	0x0064
        /*001c*/ 	.short	0x0082
	.zero		2


//--------------------- .nv.info                  --------------------------
	.section	.nv.info,"",@"SHT_CUDA_INFO"
	.align	4


	//----- nvinfo : EIATTR_REGCOUNT
	.align		4
        /*0000*/ 	.byte	0x04, 0x2f
        /*0002*/ 	.short	(.L_1 - .L_0)
	.align		4
.L_0:
        /*0004*/ 	.word	index@(_Z24_score_precompute_sphereIdEvPT_N5Types5PointIS0_EEmPKS4_PKmd)
        /*0008*/ 	.word	0x00000024


	//----- nvinfo : EIATTR_FRAME_SIZE
	.align		4
.L_1:
        /*000c*/ 	.byte	0x04, 0x11
        /*000e*/ 	.short	(.L_3 - .L_2)
	.align		4
.L_2:
        /*0010*/ 	.word	index@($__internal_1_$__cuda_sm20_dsqrt_rn_f64_mediumpath_v1)
        /*0014*/ 	.word	0x00000000


	//----- nvinfo : EIATTR_FRAME_SIZE
	.align		4
.L_3:
        /*0018*/ 	.byte	0x04, 0x11
        /*001a*/ 	.short	(.L_5 - .L_4)
	.align		4
.L_4:
        /*001c*/ 	.word	index@($__internal_0_$__cuda_sm20_div_rn_f64_full)
        /*0020*/ 	.word	0x00000000


	//----- nvinfo : EIATTR_FRAME_SIZE
	.align		4
.L_5:
        /*0024*/ 	.byte	0x04, 0x11
        /*0026*/ 	.short	(.L_7 - .L_6)
	.align		4
.L_6:
        /*0028*/ 	.word	index@(_Z24_score_precompute_sphereIdEvPT_N5Types5PointIS0_EEmPKS4_PKmd)
        /*002c*/ 	.word	0x00000000


	//----- nvinfo : EIATTR_MIN_STACK_SIZE
	.align		4
.L_7:
        /*0030*/ 	.byte	0x04, 0x12
        /*0032*/ 	.short	(.L_9 - .L_8)
	.align		4
.L_8:
        /*0034*/ 	.word	index@(_Z24_score_precompute_sphereIdEvPT_N5Types5PointIS0_EEmPKS4_PKmd)
        /*0038*/ 	.word	0x00000000
.L_9:


//--------------------- .nv.compat                --------------------------
	.section	.nv.compat,"",@"SHT_CUDA_COMPAT_INFO"
	.align	4
        /*0000*/ 	.byte	0x02, 0x09, 0x00, 0x00, 0x02, 0x02, 0x01, 0x00, 0x02, 0x05, 0x05, 0x00, 0x03, 0x07, 0x01, 0x01
        /*0010*/ 	.byte	0x02, 0x03, 0x00, 0x00, 0x02, 0x06, 0x01, 0x00, 0x04, 0x0b, 0x08, 0x00, 0x01, 0x00, 0x00, 0x00
        /*0020*/ 	.byte	0x00, 0x00, 0x00, 0x00


//--------------------- .nv.info._Z24_score_precompute_sphereIdEvPT_N5Types5PointIS0_EEmPKS4_PKmd --------------------------
	.section	.nv.info._Z24_score_precompute_sphereIdEvPT_N5Types5PointIS0_EEmPKS4_PKmd,"",@"SHT_CUDA_INFO"
	.sectionflags	@""
	.align	4


	//----- nvinfo : EIATTR_CUDA_API_VERSION
	.align		4
        /*0000*/ 	.byte	0x04, 0x37
        /*0002*/ 	.short	(.L_11 - .L_10)
.L_10:
        /*0004*/ 	.word	0x00000082


	//----- nvinfo : EIATTR_KPARAM_INFO
	.align		4
.L_11:
        /*0008*/ 	.byte	0x04, 0x17
        /*000a*/ 	.short	(.L_13 - .L_12)
.L_12:
        /*000c*/ 	.word	0x00000000
        /*0010*/ 	.short	0x0005
        /*0012*/ 	.short	0x0040
        /*0014*/ 	.byte	0x00, 0xf0, 0x21, 0x00


	//----- nvinfo : EIATTR_KPARAM_INFO
	.align		4
.L_13:
        /*0018*/ 	.byte	0x04, 0x17
        /*001a*/ 	.short	(.L_15 - .L_14)
.L_14:
        /*001c*/ 	.word	0x00000000
        /*0020*/ 	.short	0x0004
        /*0022*/ 	.short	0x0038
        /*0024*/ 	.byte	0x00, 0xf5, 0x21, 0x00


	//----- nvinfo : EIATTR_KPARAM_INFO
	.align		4
.L_15:
        /*0028*/ 	.byte	0x04, 0x17
        /*002a*/ 	.short	(.L_17 - .L_16)
.L_16:
        /*002c*/ 	.word	0x00000000
        /*0030*/ 	.short	0x0003
        /*0032*/ 	.short	0x0030
        /*0034*/ 	.byte	0x00, 0xf5, 0x21, 0x00


	//----- nvinfo : EIATTR_KPARAM_INFO
	.align		4
.L_17:
        /*0038*/ 	.byte	0x04, 0x17
        /*003a*/ 	.short	(.L_19 - .L_18)
.L_18:
        /*003c*/ 	.word	0x00000000
        /*0040*/ 	.short	0x0002
        /*0042*/ 	.short	0x0028
        /*0044*/ 	.byte	0x00, 0xf0, 0x21, 0x00


	//----- nvinfo : EIATTR_KPARAM_INFO
	.align		4
.L_19:
        /*0048*/ 	.byte	0x04, 0x17
        /*004a*/ 	.short	(.L_21 - .L_20)
.L_20:
        /*004c*/ 	.word	0x00000000
        /*0050*/ 	.short	0x0001
        /*0052*/ 	.short	0x0008
        /*0054*/ 	.byte	0x00, 0xf0, 0x81, 0x00


	//----- nvinfo : EIATTR_KPARAM_INFO
	.align		4
.L_21:
        /*0058*/ 	.byte	0x04, 0x17
        /*005a*/ 	.short	(.L_23 - .L_22)
.L_22:
        /*005c*/ 	.word	0x00000000
        /*0060*/ 	.short	0x0000
        /*0062*/ 	.short	0x0000
        /*0064*/ 	.byte	0x00, 0xf5, 0x21, 0x00


	//----- nvinfo : EIATTR_SPARSE_MMA_MASK
	.align		4
.L_23:
        /*0068*/ 	.byte	0x03, 0x50
        /*006a*/ 	.short	0x0000


	//----- nvinfo : EIATTR_MAXREG_COUNT
	.align		4
        /*006c*/ 	.byte	0x03, 0x1b
        /*006e*/ 	.short	0x00ff


	//----- nvinfo : EIATTR_MERCURY_ISA_VERSION
	.align		4
        /*0070*/ 	.byte	0x03, 0x5f
        /*0072*/ 	.short	0x0101


	//----- nvinfo : EIATTR_VRC_CTA_INIT_COUNT
	.align		4
        /*0074*/ 	.byte	0x02, 0x4a
	.zero		1
	.zero		1


	//----- nvinfo : EIATTR_EXIT_INSTR_OFFSETS
	.align		4
        /*0078*/ 	.byte	0x04, 0x1c
        /*007a*/ 	.short	(.L_25 - .L_24)


	//   ....[0]....
.L_24:
        /*007c*/ 	.word	0x00000640


	//   ....[1]....
        /*0080*/ 	.word	0x00002d90


	//----- nvinfo : EIATTR_CRS_STACK_SIZE
	.align		4
.L_25:
        /*0084*/ 	.byte	0x04, 0x1e
        /*0086*/ 	.short	(.L_27 - .L_26)
.L_26:
        /*0088*/ 	.word	0x00000000


	//----- nvinfo : EIATTR_CBANK_PARAM_SIZE
	.align		4
.L_27:
        /*008c*/ 	.byte	0x03, 0x19
        /*008e*/ 	.short	0x0048


	//----- nvinfo : EIATTR_PARAM_CBANK
	.align		4
        /*0090*/ 	.byte	0x04, 0x0a
        /*0092*/ 	.short	(.L_29 - .L_28)
	.align		4
.L_28:
        /*0094*/ 	.word	index@(.nv.constant0._Z24_score_precompute_sphereIdEvPT_N5Types5PointIS0_EEmPKS4_PKmd)
        /*0098*/ 	.short	0x0380
        /*009a*/ 	.short	0x0048


	//----- nvinfo : EIATTR_SW_WAR
	.align		4
.L_29:
        /*009c*/ 	.byte	0x04, 0x36
        /*009e*/ 	.short	(.L_31 - .L_30)
.L_30:
        /*00a0*/ 	.word	0x00000008
.L_31:


//--------------------- .nv.callgraph             --------------------------
	.section	.nv.callgraph,"",@"SHT_CUDA_CALLGRAPH"
	.align	4
	.sectionentsize	8
	.align		4
        /*0000*/ 	.word	0x00000000
	.align		4
        /*0004*/ 	.word	0xffffffff
	.align		4
        /*0008*/ 	.word	0x00000000
	.align		4
        /*000c*/ 	.word	0xfffffffe
	.align		4
        /*0010*/ 	.word	0x00000000
	.align		4
        /*0014*/ 	.word	0xfffffffd
	.align		4
        /*0018*/ 	.word	0x00000000
	.align		4
        /*001c*/ 	.word	0xfffffffc


//--------------------- .text._Z24_score_precompute_sphereIdEvPT_N5Types5PointIS0_EEmPKS4_PKmd --------------------------
	.section	.text._Z24_score_precompute_sphereIdEvPT_N5Types5PointIS0_EEmPKS4_PKmd,"ax",@progbits
	.align	128
        .global         _Z24_score_precompute_sphereIdEvPT_N5Types5PointIS0_EEmPKS4_PKmd
        .type           _Z24_score_precompute_sphereIdEvPT_N5Types5PointIS0_EEmPKS4_PKmd,@function
        .size           _Z24_score_precompute_sphereIdEvPT_N5Types5PointIS0_EEmPKS4_PKmd,(.L_x_32 - _Z24_score_precompute_sphereIdEvPT_N5Types5PointIS0_EEmPKS4_PKmd)
        .other          _Z24_score_precompute_sphereIdEvPT_N5Types5PointIS0_EEmPKS4_PKmd,@"STO_CUDA_ENTRY STV_DEFAULT"
_Z24_score_precompute_sphereIdEvPT_N5Types5PointIS0_EEmPKS4_PKmd:
.text._Z24_score_precompute_sphereIdEvPT_N5Types5PointIS0_EEmPKS4_PKmd:
[----:B------:R-:W-:Y:S01]  /*0000*/  LDC R1, c[0x0][0x37c] ;  /* 0x0000df00ff017b82 */ /* 0x000fe20000000800 */
[----:B------:R-:W0:Y:S07]  /*0010*/  S2R R3, SR_TID.X ;  /* 0x0000000000037919 */ /* 0x000e2e0000002100 */
[----:B------:R-:W0:Y:S01]  /*0020*/  S2UR UR50, SR_CTAID.X ;  /* 0x00000000003279c3 */ /* 0x000e220000002500 */
[----:B------:R-:W1:Y:S01]  /*0030*/  LDCU.64 UR36, c[0x0][0x3a8] ;  /* 0x00007500ff2477ac */ /* 0x000e620008000a00 */
[----:B------:R-:W2:Y:S06]  /*0040*/  LDCU.U8 UR22, c[0x0][0x3a6] ;  /* 0x000074c0ff1677ac */ /* 0x000eac0008000000 */
[----:B------:R-:W0:Y:S01]  /*0050*/  LDC R0, c[0x0][0x360] ;  /* 0x0000d800ff007b82 */ /* 0x000e220000000800 */
[----:B------:R-:W3:Y:S01]  /*0060*/  LDCU.U8 UR23, c[0x0][0x3a7] ;  /* 0x000074e0ff1777ac */ /* 0x000ee20008000000 */
[----:B------:R-:W4:Y:S01]  /*0070*/  LDCU.U8 UR30, c[0x0][0x39e] ;  /* 0x000073c0ff1e77ac */ /* 0x000f220008000000 */
[----:B------:R-:W5:Y:S01]  /*0080*/  LDCU.U8 UR31, c[0x0][0x39f] ;  /* 0x000073e0ff1f77ac */ /* 0x000f620008000000 */
[----:B------:R-:W5:Y:S01]  /*0090*/  LDCU.U8 UR40, c[0x0][0x396] ;  /* 0x000072c0ff2877ac */ /* 0x000f620008000000 */
[----:B------:R-:W5:Y:S01]  /*00a0*/  LDCU.U8 UR41, c[0x0][0x397] ;  /* 0x000072e0ff2977ac */ /* 0x000f620008000000 */
[----:B------:R-:W5:Y:S01]  /*00b0*/  LDCU.U8 UR48, c[0x0][0x38e] ;  /* 0x000071c0ff3077ac */ /* 0x000f620008000000 */
[----:B0-----:R-:W-:Y:S01]  /*00c0*/  IMAD R0, R0, UR50, R3 ;  /* 0x0000003200007c24 */ /* 0x001fe2000f8e0203 */
[----:B------:R-:W0:Y:S01]  /*00d0*/  LDCU.U8 UR49, c[0x0][0x38f] ;  /* 0x000071e0ff3177ac */ /* 0x000e220008000000 */
[----:B------:R-:W0:Y:S03]  /*00e0*/  LDCU.U8 UR19, c[0x0][0x3a2] ;  /* 0x00007440ff1377ac */ /* 0x000e260008000000 */
[----:B-1----:R-:W-:Y:S01]  /*00f0*/  ISETP.GE.U32.AND P0, PT, R0, UR36, PT ;  /* 0x0000002400007c0c */ /* 0x002fe2000bf06070 */
[----:B------:R-:W1:Y:S03]  /*0100*/  LDCU.U8 UR21, c[0x0][0x3a3] ;  /* 0x00007460ff1577ac */ /* 0x000e660008000000 */
[----:B------:R-:W-:Y:S01]  /*0110*/  ISETP.GE.U32.AND.EX P0, PT, RZ, UR37, PT, P0 ;  /* 0x00000025ff007c0c */ /* 0x000fe2000bf06100 */
[----:B------:R-:W1:Y:S01]  /*0120*/  LDCU.U8 UR17, c[0x0][0x3a1] ;  /* 0x00007420ff1177ac */ /* 0x000e620008000000 */
        /* <DEDUP_REMOVED lines=21> */
[----:B--2---:R-:W-:-:S02]  /*0280*/  USHF.L.U32 UR22, UR22, 0x10, URZ ;  /* 0x0000001016167899 */ /* 0x004fc400080006ff */
[----:B---3--:R-:W-:Y:S02]  /*0290*/  USHF.L.U32 UR23, UR23, 0x18, URZ ;  /* 0x0000001817177899 */ /* 0x008fe400080006ff */
[----:B----4-:R-:W-:Y:S02]  /*02a0*/  USHF.L.U32 UR30, UR30, 0x10, URZ ;  /* 0x000000101e1e7899 */ /* 0x010fe400080006ff */
[----:B-----5:R-:W-:Y:S02]  /*02b0*/  USHF.L.U32 UR31, UR31, 0x18, URZ ;  /* 0x000000181f1f7899 */ /* 0x020fe400080006ff */
[----:B------:R-:W-:Y:S02]  /*02c0*/  USHF.L.U32 UR40, UR40, 0x10, URZ ;  /* 0x0000001028287899 */ /* 0x000fe400080006ff */
[----:B------:R-:W-:Y:S02]  /*02d0*/  USHF.L.U32 UR41, UR41, 0x18, URZ ;  /* 0x0000001829297899 */ /* 0x000fe400080006ff */
[----:B------:R-:W-:-:S02]  /*02e0*/  USHF.L.U32 UR48, UR48, 0x10, URZ ;  /* 0x0000001030307899 */ /* 0x000fc400080006ff */
[----:B0-----:R-:W-:Y:S02]  /*02f0*/  USHF.L.U32 UR49, UR49, 0x18, URZ ;  /* 0x0000001831317899 */ /* 0x001fe400080006ff */
[----:B------:R-:W-:Y:S02]  /*0300*/  USHF.L.U32 UR18, UR19, 0x10, URZ ;  /* 0x0000001013127899 */ /* 0x000fe400080006ff */
[----:B-1----:R-:W-:Y:S02]  /*0310*/  USHF.L.U32 UR20, UR21, 0x18, URZ ;  /* 0x0000001815147899 */ /* 0x002fe400080006ff */
[----:B------:R-:W-:Y:S02]  /*0320*/  USHF.L.U32 UR12, UR17, 0x8, URZ ;  /* 0x00000008110c7899 */ /* 0x000fe400080006ff */
[----:B------:R-:W-:Y:S02]  /*0330*/  USHF.L.U32 UR25, UR26, 0x10, URZ ;  /* 0x000000101a197899 */ /* 0x000fe400080006ff */
[----:B------:R-:W-:-:S02]  /*0340*/  USHF.L.U32 UR27, UR28, 0x18, URZ ;  /* 0x000000181c1b7899 */ /* 0x000fc400080006ff */
[----:B------:R-:W-:Y:S02]  /*0350*/  USHF.L.U32 UR13, UR24, 0x8, URZ ;  /* 0x00000008180d7899 */ /* 0x000fe400080006ff */
[----:B------:R-:W-:Y:S02]  /*0360*/  USHF.L.U32 UR33, UR34, 0x10, URZ ;  /* 0x0000001022217899 */ /* 0x000fe400080006ff */
[----:B------:R-:W-:Y:S02]  /*0370*/  USHF.L.U32 UR35, UR38, 0x18, URZ ;  /* 0x0000001826237899 */ /* 0x000fe400080006ff */
[----:B------:R-:W-:Y:S02]  /*0380*/  USHF.L.U32 UR14, UR32, 0x8, URZ ;  /* 0x00000008200e7899 */ /* 0x000fe400080006ff */
[----:B------:R-:W-:Y:S02]  /*0390*/  USHF.L.U32 UR43, UR44, 0x10, URZ ;  /* 0x000000102c2b7899 */ /* 0x000fe400080006ff */
[----:B------:R-:W-:-:S02]  /*03a0*/  USHF.L.U32 UR45, UR46, 0x18, URZ ;  /* 0x000000182e2d7899 */ /* 0x000fc400080006ff */
[----:B------:R-:W-:Y:S02]  /*03b0*/  USHF.L.U32 UR15, UR42, 0x8, URZ ;  /* 0x000000082a0f7899 */ /* 0x000fe400080006ff */
[----:B------:R-:W-:Y:S02]  /*03c0*/  USHF.R.U32.HI UR19, URZ, 0x10, UR19 ;  /* 0x00000010ff137899 */ /* 0x000fe40008011613 */
[----:B------:R-:W-:Y:S02]  /*03d0*/  USHF.R.U32.HI UR21, URZ, 0x8, UR21 ;  /* 0x00000008ff157899 */ /* 0x000fe40008011615 */
[----:B------:R-:W-:Y:S02]  /*03e0*/  USHF.R.U32.HI UR17, URZ, 0x18, UR17 ;  /* 0x00000018ff117899 */ /* 0x000fe40008011611 */
[----:B------:R-:W-:Y:S02]  /*03f0*/  USHF.R.U32.HI UR26, URZ, 0x10, UR26 ;  /* 0x00000010ff1a7899 */ /* 0x000fe4000801161a */
[----:B------:R-:W-:-:S02]  /*0400*/  USHF.R.U32.HI UR28, URZ, 0x8, UR28 ;  /* 0x00000008ff1c7899 */ /* 0x000fc4000801161c */
[----:B------:R-:W-:Y:S02]  /*0410*/  USHF.R.U32.HI UR24, URZ, 0x18, UR24 ;  /* 0x00000018ff187899 */ /* 0x000fe40008011618 */
[----:B------:R-:W-:Y:S02]  /*0420*/  USHF.R.U32.HI UR34, URZ, 0x10, UR34 ;  /* 0x00000010ff227899 */ /* 0x000fe40008011622 */
[----:B------:R-:W-:Y:S02]  /*0430*/  USHF.R.U32.HI UR38, URZ, 0x8, UR38 ;  /* 0x00000008ff267899 */ /* 0x000fe40008011626 */
[----:B------:R-:W-:Y:S02]  /*0440*/  USHF.R.U32.HI UR32, URZ, 0x18, UR32 ;  /* 0x00000018ff207899 */ /* 0x000fe40008011620 */
[----:B------:R-:W-:Y:S02]  /*0450*/  USHF.R.U32.HI UR44, URZ, 0x10, UR44 ;  /* 0x00000010ff2c7899 */ /* 0x000fe4000801162c */
[----:B------:R-:W-:-:S02]  /*0460*/  USHF.R.U32.HI UR46, URZ, 0x8, UR46 ;  /* 0x00000008ff2e7899 */ /* 0x000fc4000801162e */
[----:B------:R-:W-:Y:S02]  /*0470*/  USHF.R.U32.HI UR42, URZ, 0x18, UR42 ;  /* 0x00000018ff2a7899 */ /* 0x000fe4000801162a */
[----:B------:R-:W-:Y:S02]  /*0480*/  USHF.L.U32 UR16, UR16, 0x8, URZ ;  /* 0x0000000810107899 */ /* 0x000fe400080006ff */
[----:B------:R-:W-:Y:S02]  /*0490*/  USHF.L.U32 UR29, UR29, 0x8, URZ ;  /* 0x000000081d1d7899 */ /* 0x000fe400080006ff */
[----:B------:R-:W-:Y:S02]  /*04a0*/  USHF.L.U32 UR39, UR39, 0x8, URZ ;  /* 0x0000000827277899 */ /* 0x000fe400080006ff */
[----:B------:R-:W-:Y:S02]  /*04b0*/  USHF.L.U32 UR47, UR47, 0x8, URZ ;  /* 0x000000082f2f7899 */ /* 0x000fe400080006ff */
[----:B------:R-:W-:-:S02]  /*04c0*/  ULOP3.LUT UR22, UR23, UR22, URZ, 0xfc, !UPT ;  /* 0x0000001617167292 */ /* 0x000fc4000f8efcff */
[----:B------:R-:W-:Y:S02]  /*04d0*/  ULOP3.LUT UR30, UR31, UR30, URZ, 0xfc, !UPT ;  /* 0x0000001e1f1e7292 */ /* 0x000fe4000f8efcff */
[----:B------:R-:W-:Y:S02]  /*04e0*/  ULOP3.LUT UR40, UR41, UR40, URZ, 0xfc, !UPT ;  /* 0x0000002829287292 */ /* 0x000fe4000f8efcff */
[----:B------:R-:W-:Y:S02]  /*04f0*/  ULOP3.LUT UR48, UR49, UR48, URZ, 0xfc, !UPT ;  /* 0x0000003031307292 */ /* 0x000fe4000f8efcff */
[----:B------:R-:W-:Y:S02]  /*0500*/  ULOP3.LUT UR18, UR20, UR18, URZ, 0xfc, !UPT ;  /* 0x0000001214127292 */ /* 0x000fe4000f8efcff */
[----:B------:R-:W-:Y:S02]  /*0510*/  ULOP3.LUT UR25, UR27, UR25, URZ, 0xfc, !UPT ;  /* 0x000000191b197292 */ /* 0x000fe4000f8efcff */
[----:B------:R-:W-:-:S02]  /*0520*/  ULOP3.LUT UR33, UR35, UR33, URZ, 0xfc, !UPT ;  /* 0x0000002123217292 */ /* 0x000fc4000f8efcff */
[----:B------:R-:W-:Y:S02]  /*0530*/  ULOP3.LUT UR43, UR45, UR43, URZ, 0xfc, !UPT ;  /* 0x0000002b2d2b7292 */ /* 0x000fe4000f8efcff */
[----:B------:R-:W-:Y:S02]  /*0540*/  ULOP3.LUT UR17, UR17, UR21, UR19, 0xfe, !UPT ;  /* 0x0000001511117292 */ /* 0x000fe4000f8efe13 */
[----:B------:R-:W-:Y:S02]  /*0550*/  ULOP3.LUT UR24, UR24, UR28, UR26, 0xfe, !UPT ;  /* 0x0000001c18187292 */ /* 0x000fe4000f8efe1a */
[----:B------:R-:W-:Y:S02]  /*0560*/  ULOP3.LUT UR32, UR32, UR38, UR34, 0xfe, !UPT ;  /* 0x0000002620207292 */ /* 0x000fe4000f8efe22 */
[----:B------:R-:W-:Y:S02]  /*0570*/  ULOP3.LUT UR42, UR42, UR46, UR44, 0xfe, !UPT ;  /* 0x0000002e2a2a7292 */ /* 0x000fe4000f8efe2c */
[----:B------:R-:W-:-:S02]  /*0580*/  ULOP3.LUT UR7, UR22, UR16, UR7, 0xfe, !UPT ;  /* 0x0000001016077292 */ /* 0x000fc4000f8efe07 */
[----:B------:R-:W-:Y:S02]  /*0590*/  ULOP3.LUT UR6, UR30, UR29, UR6, 0xfe, !UPT ;  /* 0x0000001d1e067292 */ /* 0x000fe4000f8efe06 */
[----:B------:R-:W-:Y:S02]  /*05a0*/  ULOP3.LUT UR5, UR40, UR39, UR5, 0xfe, !UPT ;  /* 0x0000002728057292 */ /* 0x000fe4000f8efe05 */
[----:B------:R-:W-:Y:S02]  /*05b0*/  ULOP3.LUT UR4, UR48, UR47, UR4, 0xfe, !UPT ;  /* 0x0000002f30047292 */ /* 0x000fe4000f8efe04 */
[----:B------:R-:W-:Y:S02]  /*05c0*/  ULOP3.LUT UR12, UR18, UR12, UR11, 0xfe, !UPT ;  /* 0x0000000c120c7292 */ /* 0x000fe4000f8efe0b */
[----:B------:R-:W-:Y:S02]  /*05d0*/  ULOP3.LUT UR10, UR25, UR13, UR10, 0xfe, !UPT ;  /* 0x0000000d190a7292 */ /* 0x000fe4000f8efe0a */
[----:B------:R-:W-:-:S02]  /*05e0*/  ULOP3.LUT UR14, UR33, UR14, UR9, 0xfe, !UPT ;  /* 0x0000000e210e7292 */ /* 0x000fc4000f8efe09 */
[----:B------:R-:W-:Y:S02]  /*05f0*/  ULOP3.LUT UR8, UR43, UR15, UR8, 0xfe, !UPT ;  /* 0x0000000f2b087292 */ /* 0x000fe4000f8efe08 */
[----:B------:R-:W-:Y:S02]  /*0600*/  ULOP3.LUT UR13, UR7, UR17, URZ, 0xfc, !UPT ;  /* 0x00000011070d7292 */ /* 0x000fe4000f8efcff */
[----:B------:R-:W-:Y:S02]  /*0610*/  ULOP3.LUT UR11, UR6, UR24, URZ, 0xfc, !UPT ;  /* 0x00000018060b7292 */ /* 0x000fe4000f8efcff */
[----:B------:R-:W-:Y:S02]  /*0620*/  ULOP3.LUT UR15, UR5, UR32, URZ, 0xfc, !UPT ;  /* 0x00000020050f7292 */ /* 0x000fe4000f8efcff */
[----:B------:R-:W-:Y:S01]  /*0630*/  ULOP3.LUT UR9, UR4, UR42, URZ, 0xfc, !UPT ;  /* 0x0000002a04097292 */ /* 0x000fe2000f8efcff */
[----:B------:R-:W-:Y:S11]  /*0640*/  @P0 EXIT ;  /* 0x000000000000094d */ /* 0x000ff60003800000 */
[----:B------:R-:W0:Y:S01]  /*0650*/  LDCU.64 UR4, c[0x0][0x3b8] ;  /* 0x00007700ff0477ac */ /* 0x000e220008000a00 */
[----:B------:R-:W1:Y:S01]  /*0660*/  LDCU.64 UR16, c[0x0][0x358] ;  /* 0x00006b00ff1077ac */ /* 0x000e620008000a00 */
[----:B------:R-:W2:Y:S01]  /*0670*/  LDCU UR7, c[0x0][0x3c4] ;  /* 0x00007880ff0777ac */ /* 0x000ea20008000800 */
[----:B0-----:R-:W-:-:S04]  /*0680*/  LEA R2, P0, R0, UR4, 0x3 ;  /* 0x0000000400027c11 */ /* 0x001fc8000f8018ff */
[----:B------:R-:W-:-:S05]  /*0690*/  LEA.HI.X R3, R0, UR5, RZ, 0x3, P0 ;  /* 0x0000000500037c11 */ /* 0x000fca00080f1cff */
[----:B-1----:R-:W3:Y:S04]  /*06a0*/  LDG.E.64 R28, desc[UR16][R2.64+0x8] ;  /* 0x00000810021c7981 */ /* 0x002ee8000c1e1b00 */
[----:B------:R-:W3:Y:S01]  /*06b0*/  LDG.E.64 R6, desc[UR16][R2.64] ;  /* 0x0000001002067981 */ /* 0x000ee2000c1e1b00 */
[----:B------:R-:W-:Y:S01]  /*06c0*/  BSSY.RECONVERGENT B0, `(.L_x_0) ;  /* 0x0000268000007945 */ /* 0x000fe20003800200 */
[----:B------:R-:W-:Y:S02]  /*06d0*/  CS2R R8, SRZ ;  /* 0x0000000000087805 */ /* 0x000fe4000001ff00 */
[----:B---3--:R-:W-:-:S04]  /*06e0*/  ISETP.GT.U32.AND P0, PT, R28, R6, PT ;  /* 0x000000061c00720c */ /* 0x008fc80003f04070 */
[----:B------:R-:W-:-:S13]  /*06f0*/  ISETP.GT.U32.AND.EX P0, PT, R29, R7, PT, P0 ;  /* 0x000000071d00720c */ /* 0x000fda0003f04100 */
[----:B--2---:R-:W-:Y:S05]  /*0700*/  @!P0 BRA `(.L_x_1) ;  /* 0x00000024008c8947 */ /* 0x004fea0003800000 */
[----:B------:R-:W-:Y:S01]  /*0710*/  IMAD.MOV.U32 R3, RZ, RZ, R6 ;  /* 0x000000ffff037224 */ /* 0x000fe200078e0006 */
[----:B------:R-:W0:Y:S01]  /*0720*/  LDC R4, c[0x0][0x3c0] ;  /* 0x0000f000ff047b82 */ /* 0x000e220000000800 */
[----:B------:R-:W-:Y:S01]  /*0730*/  IMAD.MOV.U32 R22, RZ, RZ, R7 ;  /* 0x000000ffff167224 */ /* 0x000fe200078e0007 */
[----:B------:R-:W-:Y:S01]  /*0740*/  BSSY.RECONVERGENT B1, `(.L_x_2) ;  /* 0x00000d2000017945 */ /* 0x000fe20003800200 */
[----:B------:R-:W-:Y:S01]  /*0750*/  IMAD.IADD R2, R28, 0x1, -R3 ;  /* 0x000000011c027824 */ /* 0x000fe200078e0a03 */
[----:B------:R-:W-:Y:S02]  /*0760*/  IADD3 R6, P1, PT, R3, 0x1, RZ ;  /* 0x0000000103067810 */ /* 0x000fe40007f3e0ff */
[----:B------:R-:W-:Y:S02]  /*0770*/  CS2R R10, SRZ ;  /* 0x00000000000a7805 */ /* 0x000fe4000001ff00 */
[----:B------:R-:W-:Y:S01]  /*0780*/  LOP3.LUT R2, R2, 0x1, RZ, 0xc0, !PT ;  /* 0x0000000102027812 */ /* 0x000fe200078ec0ff */
[----:B------:R-:W1:Y:S01]  /*0790*/  LDC R5, c[0x0][0x3c4] ;  /* 0x0000f100ff057b82 */ /* 0x000e620000000800 */
[----:B------:R-:W-:-:S02]  /*07a0*/  IMAD.X R7, RZ, RZ, R22, P1 ;  /* 0x000000ffff077224 */ /* 0x000fc400008e0616 */
[----:B------:R-:W-:-:S04]  /*07b0*/  ISETP.NE.U32.AND P0, PT, R2, 0x1, PT ;  /* 0x000000010200780c */ /* 0x000fc80003f05070 */
[----:B------:R-:W-:-:S13]  /*07c0*/  ISETP.NE.U32.AND.EX P0, PT, RZ, RZ, PT, P0 ;  /* 0x000000ffff00720c */ /* 0x000fda0003f05100 */
[----:B------:R-:W-:Y:S05]  /*07d0*/  @P0 BRA `(.L_x_3) ;  /* 0x0000000c00200947 */ /* 0x000fea0003800000 */
[----:B------:R-:W2:Y:S02]  /*07e0*/  LDCU.64 UR4, c[0x0][0x3b0] ;  /* 0x00007600ff0477ac */ /* 0x000ea40008000a00 */
[----:B--2---:R-:W-:-:S04]  /*07f0*/  LEA R12, P0, R3, UR4, 0x5 ;  /* 0x00000004030c7c11 */ /* 0x004fc8000f8028ff */
[----:B------:R-:W-:-:S05]  /*0800*/  LEA.HI.X R13, R3, UR5, R22, 0x5, P0 ;  /* 0x00000005030d7c11 */ /* 0x000fca00080f2c16 */
[----:B------:R-:W2:Y:S04]  /*0810*/  LDG.E.U8 R20, desc[UR16][R12.64+0x6] ;  /* 0x000006100c147981 */ /* 0x000ea8000c1e1100 */
[----:B------:R-:W3:Y:S04]  /*0820*/  LDG.E.U8 R21, desc[UR16][R12.64+0x7] ;  /* 0x000007100c157981 */ /* 0x000ee8000c1e1100 */
[----:B------:R-:W4:Y:S04]  /*0830*/  LDG.E.U8 R18, desc[UR16][R12.64+0x4] ;  /* 0x000004100c127981 */ /* 0x000f28000c1e1100 */
[----:B------:R-:W4:Y:S04]  /*0840*/  LDG.E.U8 R19, desc[UR16][R12.64+0x5] ;  /* 0x000005100c137981 */ /* 0x000f28000c1e1100 */
[----:B------:R-:W5:Y:S04]  /*0850*/  LDG.E.U8 R14, desc[UR16][R12.64] ;  /* 0x000000100c0e7981 */ /* 0x000f68000c1e1100 */
        /* <DEDUP_REMOVED lines=9> */
[----:B------:R-:W5:Y:S01]  /*08f0*/  LDG.E.U8 R24, desc[UR16][R12.64+0x12] ;  /* 0x000012100c187981 */ /* 0x000f62000c1e1100 */
[----:B--2---:R-:W-:-:S02]  /*0900*/  IMAD.U32 R20, R20, 0x10000, RZ ;  /* 0x0001000014147824 */ /* 0x004fc400078e00ff */
[----:B---3--:R-:W-:Y:S01]  /*0910*/  IMAD.SHL.U32 R21, R21, 0x1000000, RZ ;  /* 0x0100000015157824 */ /* 0x008fe200078e00ff */
[----:B----4-:R-:W-:Y:S02]  /*0920*/  PRMT R18, R18, 0x6540, R19 ;  /* 0x0000654012127816 */ /* 0x010fe40000000013 */
[----:B------:R-:W2:Y:S01]  /*0930*/  LDG.E.U8 R19, desc[UR16][R12.64+0xf] ;  /* 0x00000f100c137981 */ /* 0x000ea2000c1e1100 */
[----:B-----5:R-:W-:Y:S02]  /*0940*/  PRMT R14, R14, 0x6540, R15 ;  /* 0x000065400e0e7816 */ /* 0x020fe4000000000f */
[----:B------:R-:W-:Y:S02]  /*0950*/  LOP3.LUT R15, R18, R21, R20, 0xfe, !PT ;  /* 0x00000015120f7212 */ /* 0x000fe400078efe14 */
[----:B------:R-:W3:Y:S01]  /*0960*/  LDG.E.U8 R21, desc[UR16][R12.64+0xc] ;  /* 0x00000c100c157981 */ /* 0x000ee2000c1e1100 */
[----:B------:R-:W-:-:S03]  /*0970*/  PRMT R8, R8, 0x6540, R9 ;  /* 0x0000654008087816 */ /* 0x000fc60000000009 */
[----:B------:R-:W3:Y:S04]  /*0980*/  LDG.E.U8 R20, desc[UR16][R12.64+0xd] ;  /* 0x00000d100c147981 */ /* 0x000ee8000c1e1100 */
[----:B------:R-:W4:Y:S01]  /*0990*/  LDG.E.U8 R9, desc[UR16][R12.64+0xe] ;  /* 0x00000e100c097981 */ /* 0x000f22000c1e1100 */
[----:B------:R-:W-:Y:S02]  /*09a0*/  IMAD.U32 R16, R16, 0x10000, RZ ;  /* 0x0001000010107824 */ /* 0x000fe400078e00ff */
[----:B------:R-:W-:Y:S01]  /*09b0*/  IMAD.SHL.U32 R17, R17, 0x1000000, RZ ;  /* 0x0100000011117824 */ /* 0x000fe200078e00ff */
[----:B------:R-:W5:Y:S01]  /*09c0*/  LDG.E.U8 R18, desc[UR16][R12.64+0x15] ;  /* 0x000015100c127981 */ /* 0x000f62000c1e1100 */
[----:B------:R-:W-:Y:S02]  /*09d0*/  IMAD.U32 R2, R2, 0x10000, RZ ;  /* 0x0001000002027824 */ /* 0x000fe400078e00ff */
[----:B------:R-:W-:Y:S01]  /*09e0*/  IMAD.SHL.U32 R3, R3, 0x1000000, RZ ;  /* 0x0100000003037824 */ /* 0x000fe200078e00ff */
[----:B------:R-:W-:-:S02]  /*09f0*/  LOP3.LUT R14, R14, R17, R16, 0xfe, !PT ;  /* 0x000000110e0e7212 */ /* 0x000fc400078efe10 */
[----:B------:R-:W5:Y:S02]  /*0a00*/  LDG.E.U8 R17, desc[UR16][R12.64+0x14] ;  /* 0x000014100c117981 */ /* 0x000f64000c1e1100 */
[----:B------:R-:W-:Y:S02]  /*0a10*/  LOP3.LUT R8, R8, R3, R2, 0xfe, !PT ;  /* 0x0000000308087212 */ /* 0x000fe400078efe02 */
[----:B------:R-:W5:Y:S04]  /*0a20*/  LDG.E.U8 R2, desc[UR16][R12.64+0x13] ;  /* 0x000013100c027981 */ /* 0x000f68000c1e1100 */
[----:B------:R-:W5:Y:S04]  /*0a30*/  LDG.E.U8 R3, desc[UR16][R12.64+0x16] ;  /* 0x000016100c037981 */ /* 0x000f68000c1e1100 */
[----:B------:R-:W5:Y:S01]  /*0a40*/  LDG.E.U8 R16, desc[UR16][R12.64+0x17] ;  /* 0x000017100c107981 */ /* 0x000f62000c1e1100 */
[----:B------:R-:W-:Y:S01]  /*0a50*/  DADD R14, -R14, UR8 ;  /* 0x000000080e0e7e29 */ /* 0x000fe20008000100 */
[----:B------:R-:W-:Y:S01]  /*0a60*/  PRMT R22, R22, 0x6540, R23 ;  /* 0x0000654016167816 */ /* 0x000fe20000000017 */
[----:B------:R-:W-:Y:S01]  /*0a70*/  IMAD.U32 R23, R24, 0x10000, RZ ;  /* 0x0001000018177824 */ /* 0x000fe200078e00ff */
[----:B------:R-:W-:Y:S01]  /*0a80*/  UMOV UR4, 0xffffffff ;  /* 0xffffffff00047882 */ /* 0x000fe20000000000 */
[----:B------:R-:W-:-:S02]  /*0a90*/  UMOV UR5, 0x7fefffff ;  /* 0x7fefffff00057882 */ /* 0x000fc40000000000 */
[----:B------:R-:W-:Y:S01]  /*0aa0*/  UMOV UR6, UR5 ;  /* 0x0000000500067c82 */ /* 0x000fe20008000000 */
[----:B---3--:R-:W-:Y:S01]  /*0ab0*/  PRMT R21, R21, 0x6540, R20 ;  /* 0x0000654015157816 */ /* 0x008fe20000000014 */
[----:B--2---:R-:W-:Y:S02]  /*0ac0*/  IMAD.SHL.U32 R20, R19, 0x1000000, RZ ;  /* 0x0100000013147824 */ /* 0x004fe400078e00ff */
[----:B----4-:R-:W-:-:S05]  /*0ad0*/  IMAD.U32 R9, R9, 0x10000, RZ ;  /* 0x0001000009097824 */ /* 0x010fca00078e00ff */
[----:B------:R-:W-:-:S06]  /*0ae0*/  LOP3.LUT R9, R21, R20, R9, 0xfe, !PT ;  /* 0x0000001415097212 */ /* 0x000fcc00078efe09 */
[----:B------:R-:W-:Y:S01]  /*0af0*/  DADD R8, -R8, UR14 ;  /* 0x0000000e08087e29 */ /* 0x000fe20008000100 */
[----:B-----5:R-:W-:Y:S01]  /*0b00*/  PRMT R17, R17, 0x6540, R18 ;  /* 0x0000654011117816 */ /* 0x020fe20000000012 */
[----:B------:R-:W-:Y:S02]  /*0b10*/  IMAD.SHL.U32 R2, R2, 0x1000000, RZ ;  /* 0x0100000002027824 */ /* 0x000fe400078e00ff */
[----:B------:R-:W-:Y:S02]  /*0b20*/  IMAD.U32 R18, R3, 0x10000, RZ ;  /* 0x0001000003127824 */ /* 0x000fe400078e00ff */
[----:B------:R-:W-:Y:S01]  /*0b30*/  IMAD.SHL.U32 R16, R16, 0x1000000, RZ ;  /* 0x0100000010107824 */ /* 0x000fe200078e00ff */
[----:B------:R-:W-:Y:S01]  /*0b40*/  LOP3.LUT R22, R22, R2, R23, 0xfe, !PT ;  /* 0x0000000216167212 */ /* 0x000fe200078efe17 */
[----:B------:R-:W-:Y:S01]  /*0b50*/  DSETP.MAX.AND P2, P3, |R14|, |R8|, PT ;  /* 0x400000080e00722a */ /* 0x000fe20003b4f200 */
[----:B------:R-:W-:Y:S02]  /*0b60*/  IMAD.MOV.U32 R2, RZ, RZ, R15 ;  /* 0x000000ffff027224 */ /* 0x000fe400078e000f */
[----:B------:R-:W-:Y:S01]  /*0b70*/  LOP3.LUT R23, R17, R16, R18, 0xfe, !PT ;  /* 0x0000001011177212 */ /* 0x000fe200078efe12 */
[----:B------:R-:W-:-:S02]  /*0b80*/  IMAD.MOV.U32 R17, RZ, RZ, R9 ;  /* 0x000000ffff117224 */ /* 0x000fc400078e0009 */
[----:B------:R-:W-:-:S03]  /*0b90*/  IMAD.MOV.U32 R3, RZ, RZ, R8 ;  /* 0x000000ffff037224 */ /* 0x000fc600078e0008 */
[----:B------:R-:W-:Y:S01]  /*0ba0*/  FSEL R21, |R2|, |R17|, P2 ;  /* 0x4000001102157208 */ /* 0x000fe20001000200 */
[----:B------:R-:W-:Y:S01]  /*0bb0*/  IMAD.MOV.U32 R2, RZ, RZ, R14 ;  /* 0x000000ffff027224 */ /* 0x000fe200078e000e */
[----:B------:R-:W-:Y:S01]  /*0bc0*/  DSETP.MIN.AND P0, P1, |R14|, |R8|, PT ;  /* 0x400000080e00722a */ /* 0x000fe20003900200 */
[----:B------:R-:W-:-:S03]  /*0bd0*/  IMAD.MOV.U32 R16, RZ, RZ, R9 ;  /* 0x000000ffff107224 */ /* 0x000fc600078e0009 */
[----:B------:R-:W-:Y:S01]  /*0be0*/  SEL R2, R2, R3, P2 ;  /* 0x0000000302027207 */ /* 0x000fe20001000000 */
[----:B------:R-:W-:Y:S01]  /*0bf0*/  IMAD.MOV.U32 R3, RZ, RZ, R15 ;  /* 0x000000ffff037224 */ /* 0x000fe200078e000f */
[----:B------:R-:W-:Y:S01]  /*0c00*/  @P3 LOP3.LUT R21, R17, 0x80000, RZ, 0xfc, !PT ;  /* 0x0008000011153812 */ /* 0x000fe200078efcff */
[----:B------:R-:W-:-:S03]  /*0c10*/  DADD R22, -R22, UR10 ;  /* 0x0000000a16167e29 */ /* 0x000fc60008000100 */
[----:B------:R-:W-:Y:S01]  /*0c20*/  FSEL R19, |R3|, |R16|, P0 ;  /* 0x4000001003137208 */ /* 0x000fe20000000200 */
[----:B------:R-:W-:Y:S02]  /*0c30*/  IMAD.MOV.U32 R3, RZ, RZ, R21 ;  /* 0x000000ffff037224 */ /* 0x000fe400078e0015 */
[--C-:B------:R-:W-:Y:S01]  /*0c40*/  IMAD.MOV.U32 R20, RZ, RZ, R2.reuse ;  /* 0x000000ffff147224 */ /* 0x100fe200078e0002 */
[----:B------:R-:W-:Y:S01]  /*0c50*/  @P1 LOP3.LUT R19, R16, 0x80000, RZ, 0xfc, !PT ;  /* 0x0008000010131812 */ /* 0x000fe200078efcff */
[----:B------:R-:W-:Y:S02]  /*0c60*/  IMAD.MOV.U32 R16, RZ, RZ, R2 ;  /* 0x000000ffff107224 */ /* 0x000fe400078e0002 */
[C-C-:B------:R-:W-:Y:S01]  /*0c70*/  DSETP.MIN.AND P2, P3, |R22|.reuse, R2.reuse, PT ;  /* 0x000000021600722a */ /* 0x140fe20003b40200 */
[----:B------:R-:W-:Y:S01]  /*0c80*/  IMAD.MOV.U32 R21, RZ, RZ, R3 ;  /* 0x000000ffff157224 */ /* 0x000fe200078e0003 */
[----:B------:R-:W-:Y:S01]  /*0c90*/  DSETP.MAX.AND P1, P4, |R22|, R2, PT ;  /* 0x000000021600722a */ /* 0x000fe20003c2f200 */
[----:B------:R-:W-:-:S02]  /*0ca0*/  IMAD.MOV.U32 R2, RZ, RZ, R23 ;  /* 0x000000ffff027224 */ /* 0x000fc400078e0017 */
[----:B------:R-:W-:-:S03]  /*0cb0*/  IMAD.MOV.U32 R25, RZ, RZ, R8 ;  /* 0x000000ffff197224 */ /* 0x000fc600078e0008 */
[----:B------:R-:W-:Y:S01]  /*0cc0*/  FSEL R17, |R2|, R21, P2 ;  /* 0x0000001502117208 */ /* 0x000fe20001000200 */
[----:B------:R-:W-:-:S05]  /*0cd0*/  IMAD.MOV.U32 R2, RZ, RZ, R14 ;  /* 0x000000ffff027224 */ /* 0x000fca00078e000e */
[----:B------:R-:W-:Y:S01]  /*0ce0*/  SEL R18, R2, R25, P0 ;  /* 0x0000001902127207 */ /* 0x000fe20000000000 */
[----:B------:R-:W-:Y:S01]  /*0cf0*/  IMAD.MOV.U32 R2, RZ, RZ, R23 ;  /* 0x000000ffff027224 */ /* 0x000fe200078e0017 */
[----:B------:R-:W-:-:S04]  /*0d00*/  @P3 LOP3.LUT R17, R21, 0x80000, RZ, 0xfc, !PT ;  /* 0x0008000015113812 */ /* 0x000fc800078efcff */
[----:B------:R-:W-:Y:S02]  /*0d10*/  FSEL R21, |R2|, R3, P1 ;  /* 0x0000000302157208 */ /* 0x000fe40000800200 */
[----:B------:R-:W-:Y:S01]  /*0d20*/  @P4 LOP3.LUT R21, R3, 0x80000, RZ, 0xfc, !PT ;  /* 0x0008000003154812 */ /* 0x000fe200078efcff */
[----:B------:R-:W-:-:S04]  /*0d30*/  IMAD.MOV.U32 R25, RZ, RZ, R22 ;  /* 0x000000ffff197224 */ /* 0x000fc800078e0016 */
[----:B------:R-:W-:Y:S01]  /*0d40*/  IMAD.MOV.U32 R3, RZ, RZ, R21 ;  /* 0x000000ffff037224 */ /* 0x000fe200078e0015 */
[----:B------:R-:W-:-:S04]  /*0d50*/  SEL R2, R25, R20, P1 ;  /* 0x0000001419027207 */ /* 0x000fc80000800000 */
[----:B------:R-:W-:Y:S01]  /*0d60*/  LOP3.LUT R24, R3, 0xffc00000, RZ, 0xc0, !PT ;  /* 0xffc0000003187812 */ /* 0x000fe200078ec0ff */
[----:B------:R-:W-:Y:S01]  /*0d70*/  IMAD.MOV.U32 R20, RZ, RZ, RZ ;  /* 0x000000ffff147224 */ /* 0x000fe200078e00ff */
[----:B------:R-:W-:Y:S02]  /*0d80*/  SEL R16, R25, R16, P2 ;  /* 0x0000001019107207 */ /* 0x000fe40001000000 */
[----:B------:R-:W-:-:S06]  /*0d90*/  LOP3.LUT R21, R24, 0x7fd00000, RZ, 0x3c, !PT ;  /* 0x7fd0000018157812 */ /* 0x000fcc00078e3cff */
[-C--:B------:R-:W-:Y:S02]  /*0da0*/  DMUL R16, R16, R20.reuse ;  /* 0x0000001410107228 */ /* 0x080fe40000000000 */
[----:B------:R-:W-:-:S06]  /*0db0*/  DMUL R18, R18, R20 ;  /* 0x0000001412127228 */ /* 0x000fcc0000000000 */
[----:B------:R-:W-:Y:S02]  /*0dc0*/  DMUL R16, R16, R16 ;  /* 0x0000001010107228 */ /* 0x000fe40000000000 */
[----:B------:R-:W-:-:S06]  /*0dd0*/  DMUL R20, R2, R20 ;  /* 0x0000001402147228 */ /* 0x000fcc0000000000 */
[----:B------:R-:W-:-:S08]  /*0de0*/  DFMA R16, R18, R18, R16 ;  /* 0x000000121210722b */ /* 0x000fd00000000010 */
[----:B------:R-:W-:-:S08]  /*0df0*/  DFMA R20, R20, R20, R16 ;  /* 0x000000141414722b */ /* 0x000fd00000000010 */
[----:B------:R-:W-:Y:S01]  /*0e00*/  DSETP.MIN.AND P0, P1, R20, UR4, PT ;  /* 0x0000000414007e2a */ /* 0x000fe2000b900000 */
[----:B------:R-:W-:Y:S02]  /*0e10*/  IMAD.U32 R17, RZ, RZ, UR6 ;  /* 0x00000006ff117e24 */ /* 0x000fe4000f8e00ff */
[----:B------:R-:W-:-:S05]  /*0e20*/  IMAD.MOV.U32 R16, RZ, RZ, R21 ;  /* 0x000000ffff107224 */ /* 0x000fca00078e0015 */
[----:B------:R-:W-:-:S06]  /*0e30*/  FSEL R27, R16, UR6, P0 ;  /* 0x00000006101b7c08 */ /* 0x000fcc0008000000 */
[----:B------:R-:W-:-:S04]  /*0e40*/  @P1 LOP3.LUT R27, R17, 0x80000, RZ, 0xfc, !PT ;  /* 0x00080000111b1812 */ /* 0x000fc800078efcff */
[----:B------:R-:W2:Y:S01]  /*0e50*/  MUFU.RSQ64H R19, R27 ;  /* 0x0000001b00137308 */ /* 0x000ea20000001c00 */
[----:B------:R-:W-:Y:S02]  /*0e60*/  IMAD.MOV.U32 R16, RZ, RZ, R20 ;  /* 0x000000ffff107224 */ /* 0x000fe400078e0014 */
[----:B------:R-:W-:-:S03]  /*0e70*/  IMAD.MOV.U32 R18, RZ, RZ, RZ ;  /* 0x000000ffff127224 */ /* 0x000fc600078e00ff */
[----:B------:R-:W-:Y:S01]  /*0e80*/  SEL R26, R16, UR4, P0 ;  /* 0x00000004101a7c07 */ /* 0x000fe20008000000 */
[----:B------:R-:W-:Y:S01]  /*0e90*/  DADD R8, |R14|, |R8| ;  /* 0x000000000e087229 */ /* 0x000fe20000000608 */
[----:B------:R-:W3:Y:S01]  /*0ea0*/  LDCU UR4, c[0x0][0x3c4] ;  /* 0x00007880ff0477ac */ /* 0x000ee20008000800 */
[----:B--2---:R-:W-:Y:S01]  /*0eb0*/  DMUL R16, R18, R18 ;  /* 0x0000001212107228 */ /* 0x004fe20000000000 */
[----:B------:R-:W-:Y:S02]  /*0ec0*/  IMAD.MOV.U32 R14, RZ, RZ, 0x0 ;  /* 0x00000000ff0e7424 */ /* 0x000fe400078e00ff */
[----:B------:R-:W-:-:S05]  /*0ed0*/  IMAD.MOV.U32 R15, RZ, RZ, 0x3fd80000 ;  /* 0x3fd80000ff0f7424 */ /* 0x000fca00078e00ff */
[----:B------:R-:W-:-:S08]  /*0ee0*/  DFMA R16, R26, -R16, 1 ;  /* 0x3ff000001a10742b */ /* 0x000fd00000000810 */
[----:B------:R-:W-:Y:S02]  /*0ef0*/  DFMA R14, R16, R14, 0.5 ;  /* 0x3fe00000100e742b */ /* 0x000fe4000000000e */
[----:B------:R-:W-:-:S08]  /*0f00*/  DMUL R16, R18, R16 ;  /* 0x0000001012107228 */ /* 0x000fd00000000000 */
[----:B------:R-:W-:Y:S01]  /*0f10*/  DFMA R18, R14, R16, R18 ;  /* 0x000000100e12722b */ /* 0x000fe20000000012 */
[----:B------:R-:W2:Y:S01]  /*0f20*/  LDC.64 R14, c[0x0][0x3c0] ;  /* 0x0000f000ff0e7b82 */ /* 0x000ea20000000a00 */
[----:B---3--:R-:W2:Y:S01]  /*0f30*/  MUFU.RCP64H R17, UR4 ;  /* 0x0000000400117d08 */ /* 0x008ea20008001800 */
[----:B------:R-:W-:-:S05]  /*0f40*/  IMAD.MOV.U32 R16, RZ, RZ, 0x1 ;  /* 0x00000001ff107424 */ /* 0x000fca00078e00ff */
[----:B------:R-:W-:Y:S01]  /*0f50*/  DMUL R18, R20, R18 ;  /* 0x0000001214127228 */ /* 0x000fe20000000000 */
[----:B------:R-:W-:Y:S01]  /*0f60*/  LOP3.LUT R25, R24, 0x100000, RZ, 0xfc, !PT ;  /* 0x0010000018197812 */ /* 0x000fe200078efcff */
[----:B------:R-:W-:Y:S01]  /*0f70*/  IMAD.MOV.U32 R24, RZ, RZ, RZ ;  /* 0x000000ffff187224 */ /* 0x000fe200078e00ff */
[----:B--2---:R-:W-:-:S08]  /*0f80*/  DFMA R20, R16, -R14, 1 ;  /* 0x3ff000001014742b */ /* 0x004fd0000000080e */
[----:B------:R-:W-:Y:S02]  /*0f90*/  DFMA R20, R20, R20, R20 ;  /* 0x000000141414722b */ /* 0x000fe40000000014 */
[----:B------:R-:W-:Y:S02]  /*0fa0*/  DADD R8, |R22|, R8 ;  /* 0x0000000016087229 */ /* 0x000fe40000000208 */
[----:B------:R-:W-:-:S04]  /*0fb0*/  DMUL R18, R18, R24 ;  /* 0x0000001812127228 */ /* 0x000fc80000000000 */
[----:B------:R-:W-:Y:S02]  /*0fc0*/  DFMA R20, R16, R20, R16 ;  /* 0x000000141014722b */ /* 0x000fe40000000010 */
[----:B------:R-:W-:-:S06]  /*0fd0*/  DSETP.GT.AND P0, PT, R8, R2, PT ;  /* 0x000000020800722a */ /* 0x000fcc0003f04000 */
[----:B------:R-:W-:Y:S01]  /*0fe0*/  DFMA R16, R20, -R14, 1 ;  /* 0x3ff000001410742b */ /* 0x000fe2000000080e */
[----:B------:R-:W-:Y:S02]  /*0ff0*/  ISETP.GE.U32.AND P1, PT, R3, 0x7ff00000, PT ;  /* 0x7ff000000300780c */ /* 0x000fe40003f26070 */
[----:B------:R-:W-:Y:S02]  /*1000*/  FSEL R23, R18, R8, P0 ;  /* 0x0000000812177208 */ /* 0x000fe40000000000 */
[----:B------:R-:W-:-:S03]  /*1010*/  FSEL R9, R19, R9, P0 ;  /* 0x0000000913097208 */ /* 0x000fc60000000000 */
[----:B------:R-:W-:Y:S01]  /*1020*/  DFMA R20, R20, R16, R20 ;  /* 0x000000101414722b */ /* 0x000fe20000000014 */
[----:B------:R-:W-:Y:S02]  /*1030*/  FSEL R16, R23, R2, !P1 ;  /* 0x0000000217107208 */ /* 0x000fe40004800000 */
[----:B------:R-:W-:-:S06]  /*1040*/  FSEL R17, R9, R3, !P1 ;  /* 0x0000000309117208 */ /* 0x000fcc0004800000 */
[----:B------:R-:W-:-:S08]  /*1050*/  DMUL R2, R20, R16 ;  /* 0x0000001014027228 */ /* 0x000fd00000000000 */
[----:B------:R-:W-:-:S08]  /*1060*/  DFMA R14, R2, -R14, R16 ;  /* 0x8000000e020e722b */ /* 0x000fd00000000010 */
[----:B------:R-:W-:Y:S01]  /*1070*/  DFMA R14, R20, R14, R2 ;  /* 0x0000000e140e722b */ /* 0x000fe20000000002 */
[----:B------:R-:W-:-:S09]  /*1080*/  FSETP.GEU.AND P1, PT, |R17|, 6.5827683646048100446e-37, PT ;  /* 0x036000001100780b */ /* 0x000fd20003f2e200 */
[----:B------:R-:W-:-:S05]  /*1090*/  FFMA R2, RZ, UR4, R15 ;  /* 0x00000004ff027c23 */ /* 0x000fca000800000f */
[----:B------:R-:W-:Y:S01]  /*10a0*/  FSETP.GT.AND P0, PT, |R2|, 1.469367938527859385e-39, PT ;  /* 0x001000000200780b */ /* 0x000fe20003f04200 */
[----:B------:R-:W-:-:S12]  /*10b0*/  BSSY.RECONVERGENT B2, `(.L_x_4) ;  /* 0x0000006000027945 */ /* 0x000fd80003800200 */
[----:B------:R-:W-:Y:S05]  /*10c0*/  @P0 BRA P1, `(.L_x_5) ;  /* 0x0000000000100947 */ /* 0x000fea0000800000 */
[----:B------:R-:W-:-:S07]  /*10d0*/  MOV R2, 0x10f0 ;  /* 0x000010f000027802 */ /* 0x000fce0000000f00 */
[----:B01----:R-:W-:Y:S05]  /*10e0*/  CALL.REL.NOINC `($__internal_0_$__cuda_sm20_div_rn_f64_full) ;  /* 0x0000001c002c7944 */ /* 0x003fea0003c00000 */
[----:B------:R-:W-:Y:S02]  /*10f0*/  IMAD.MOV.U32 R14, RZ, RZ, R30 ;  /* 0x000000ffff0e7224 */ /* 0x000fe400078e001e */
[----:B------:R-:W-:-:S07]  /*1100*/  IMAD.MOV.U32 R15, RZ, RZ, R31 ;  /* 0x000000ffff0f7224 */ /* 0x000fce00078e001f */
.L_x_5:
[----:B------:R-:W-:Y:S05]  /*1110*/  BSYNC.RECONVERGENT B2 ;  /* 0x0000000000027941 */ /* 0x000fea0003800200 */
.L_x_4:
[----:B------:R-:W-:Y:S01]  /*1120*/  DSETP.GEU.AND P0, PT, R14, 1, PT ;  /* 0x3ff000000e00742a */ /* 0x000fe20003f0e000 */
[----:B------:R-:W-:Y:S01]  /*1130*/  IMAD.MOV.U32 R3, RZ, RZ, R6 ;  /* 0x000000ffff037224 */ /* 0x000fe200078e0006 */
[----:B------:R-:W-:Y:S01]  /*1140*/  CS2R R8, SRZ ;  /* 0x0000000000087805 */ /* 0x000fe2000001ff00 */
[----:B------:R-:W-:-:S11]  /*1150*/  IMAD.MOV.U32 R22, RZ, RZ, R7 ;  /* 0x000000ffff167224 */ /* 0x000fd600078e0007 */
[----:B------:R-:W-:Y:S05]  /*1160*/  @P0 BRA `(.L_x_3) ;  /* 0x0000000000bc0947 */ /* 0x000fea0003800000 */
[----:B------:R-:W2:Y:S04]  /*1170*/  LDG.E.U8 R8, desc[UR16][R12.64+0x1a] ;  /* 0x00001a100c087981 */ /* 0x000ea8000c1e1100 */
[----:B------:R-:W3:Y:S04]  /*1180*/  LDG.E.U8 R10, desc[UR16][R12.64+0x1b] ;  /* 0x00001b100c0a7981 */ /* 0x000ee8000c1e1100 */
[----:B------:R-:W4:Y:S04]  /*1190*/  LDG.E.U8 R2, desc[UR16][R12.64+0x18] ;  /* 0x000018100c027981 */ /* 0x000f28000c1e1100 */
[----:B------:R-:W4:Y:S04]  /*11a0*/  LDG.E.U8 R9, desc[UR16][R12.64+0x19] ;  /* 0x000019100c097981 */ /* 0x000f28000c1e1100 */
[----:B------:R-:W5:Y:S04]  /*11b0*/  LDG.E.U8 R17, desc[UR16][R12.64+0x1e] ;  /* 0x00001e100c117981 */ /* 0x000f68000c1e1100 */
[----:B------:R-:W5:Y:S04]  /*11c0*/  LDG.E.U8 R18, desc[UR16][R12.64+0x1f] ;  /* 0x00001f100c127981 */ /* 0x000f68000c1e1100 */
[----:B------:R-:W5:Y:S04]  /*11d0*/  LDG.E.U8 R11, desc[UR16][R12.64+0x1c] ;  /* 0x00001c100c0b7981 */ /* 0x000f68000c1e1100 */
[----:B------:R-:W5:Y:S01]  /*11e0*/  LDG.E.U8 R16, desc[UR16][R12.64+0x1d] ;  /* 0x00001d100c107981 */ /* 0x000f62000c1e1100 */
[----:B------:R-:W-:Y:S01]  /*11f0*/  BSSY.RECONVERGENT B2, `(.L_x_6) ;  /* 0x0000020000027945 */ /* 0x000fe20003800200 */
[----:B--2---:R-:W-:-:S02]  /*1200*/  IMAD.U32 R8, R8, 0x10000, RZ ;  /* 0x0001000008087824 */ /* 0x004fc400078e00ff */
[----:B---3--:R-:W-:Y:S01]  /*1210*/  IMAD.SHL.U32 R21, R10, 0x1000000, RZ ;  /* 0x010000000a157824 */ /* 0x008fe200078e00ff */
[----:B----4-:R-:W-:Y:S01]  /*1220*/  PRMT R2, R2, 0x6540, R9 ;  /* 0x0000654002027816 */ /* 0x010fe20000000009 */
[----:B-----5:R-:W-:Y:S02]  /*1230*/  IMAD.U32 R17, R17, 0x10000, RZ ;  /* 0x0001000011117824 */ /* 0x020fe400078e00ff */
[----:B------:R-:W-:Y:S01]  /*1240*/  IMAD.SHL.U32 R18, R18, 0x1000000, RZ ;  /* 0x0100000012127824 */ /* 0x000fe200078e00ff */
[----:B------:R-:W-:Y:S02]  /*1250*/  LOP3.LUT R20, R2, R21, R8, 0xfe, !PT ;  /* 0x0000001502147212 */ /* 0x000fe400078efe08 */
[----:B------:R-:W-:-:S04]  /*1260*/  PRMT R11, R11, 0x6540, R16 ;  /* 0x000065400b0b7816 */ /* 0x000fc80000000010 */
[----:B------:R-:W-:-:S06]  /*1270*/  LOP3.LUT R21, R11, R18, R17, 0xfe, !PT ;  /* 0x000000120b157212 */ /* 0x000fcc00078efe11 */
[----:B------:R-:W-:-:S06]  /*1280*/  DMUL R20, R20, UR12 ;  /* 0x0000000c14147c28 */ /* 0x000fcc0008000000 */
[----:B------:R-:W2:Y:S04]  /*1290*/  MUFU.RSQ64H R19, R21 ;  /* 0x0000001500137308 */ /* 0x000ea80000001c00 */
[----:B------:R-:W-:Y:S02]  /*12a0*/  VIADD R18, R21, 0xfcb00000 ;  /* 0xfcb0000015127836 */ /* 0x000fe40000000000 */
[----:B------:R-:W-:-:S04]  /*12b0*/  IMAD.MOV.U32 R10, RZ, RZ, 0x0 ;  /* 0x00000000ff0a7424 */ /* 0x000fc800078e00ff */
[----:B--2---:R-:W-:Y:S01]  /*12c0*/  DMUL R8, R18, R18 ;  /* 0x0000001212087228 */ /* 0x004fe20000000000 */
[----:B------:R-:W-:-:S07]  /*12d0*/  IMAD.MOV.U32 R11, RZ, RZ, 0x3fd80000 ;  /* 0x3fd80000ff0b7424 */ /* 0x000fce00078e00ff */
[----:B------:R-:W-:-:S08]  /*12e0*/  DFMA R8, R20, -R8, 1 ;  /* 0x3ff000001408742b */ /* 0x000fd00000000808 */
[----:B------:R-:W-:Y:S02]  /*12f0*/  DFMA R10, R8, R10, 0.5 ;  /* 0x3fe00000080a742b */ /* 0x000fe4000000000a */
[----:B------:R-:W-:-:S08]  /*1300*/  DMUL R8, R18, R8 ;  /* 0x0000000812087228 */ /* 0x000fd00000000000 */
[----:B------:R-:W-:Y:S01]  /*1310*/  DFMA R8, R10, R8, R18 ;  /* 0x000000080a08722b */ /* 0x000fe20000000012 */
[----:B------:R-:W-:-:S07]  /*1320*/  ISETP.GE.U32.AND P0, PT, R18, 0x7ca00000, PT ;  /* 0x7ca000001200780c */ /* 0x000fce0003f06070 */
[----:B------:R-:W-:Y:S02]  /*1330*/  DMUL R16, R20, R8 ;  /* 0x0000000814107228 */ /* 0x000fe40000000000 */
[----:B------:R-:W-:Y:S02]  /*1340*/  VIADD R13, R9, 0xfff00000 ;  /* 0xfff00000090d7836 */ /* 0x000fe40000000000 */
[----:B------:R-:W-:-:S04]  /*1350*/  IMAD.MOV.U32 R12, RZ, RZ, R8 ;  /* 0x000000ffff0c7224 */ /* 0x000fc800078e0008 */
[----:B------:R-:W-:-:S08]  /*1360*/  DFMA R10, R16, -R16, R20 ;  /* 0x80000010100a722b */ /* 0x000fd00000000014 */
[----:B------:R-:W-:Y:S01]  /*1370*/  DFMA R24, R10, R12, R16 ;  /* 0x0000000c0a18722b */ /* 0x000fe20000000010 */
[----:B------:R-:W-:Y:S10]  /*1380*/  @!P0 BRA `(.L_x_7) ;  /* 0x0000000000188947 */ /* 0x000ff40003800000 */
[----:B------:R-:W-:Y:S01]  /*1390*/  IMAD.MOV.U32 R12, RZ, RZ, R8 ;  /* 0x000000ffff0c7224 */ /* 0x000fe200078e0008 */
[----:B------:R-:W-:Y:S01]  /*13a0*/  MOV R2, 0x13d0 ;  /* 0x000013d000027802 */ /* 0x000fe20000000f00 */
[----:B------:R-:W-:-:S07]  /*13b0*/  IMAD.MOV.U32 R19, RZ, RZ, R21 ;  /* 0x000000ffff137224 */ /* 0x000fce00078e0015 */
[----:B01----:R-:W-:Y:S05]  /*13c0*/  CALL.REL.NOINC `($__internal_1_$__cuda_sm20_dsqrt_rn_f64_mediumpath_v1) ;  /* 0x0000001c00e07944 */ /* 0x003fea0003c00000 */
[----:B------:R-:W-:Y:S02]  /*13d0*/  IMAD.MOV.U32 R24, RZ, RZ, R26 ;  /* 0x000000ffff187224 */ /* 0x000fe400078e001a */
[----:B------:R-:W-:-:S07]  /*13e0*/  IMAD.MOV.U32 R25, RZ, RZ, R27 ;  /* 0x000000ffff197224 */ /* 0x000fce00078e001b */
.L_x_7:
[----:B------:R-:W-:Y:S05]  /*13f0*/  BSYNC.RECONVERGENT B2 ;  /* 0x0000000000027941 */ /* 0x000fea0003800200 */
.L_x_6:
[C---:B------:R-:W-:Y:S02]  /*1400*/  DMUL R8, R14.reuse, 0.5 ;  /* 0x3fe000000e087828 */ /* 0x040fe40000000000 */
[----:B------:R-:W-:-:S08]  /*1410*/  DFMA R14, R14, R14, -3 ;  /* 0xc00800000e0e742b */ /* 0x000fd0000000000e */
[----:B------:R-:W-:-:S08]  /*1420*/  DFMA R8, R8, R14, 1 ;  /* 0x3ff000000808742b */ /* 0x000fd0000000000e */
[----:B------:R-:W-:-:S10]  /*1430*/  DFMA R10, R8, R24, RZ ;  /* 0x00000018080a722b */ /* 0x000fd400000000ff */
[----:B------:R-:W-:Y:S02]  /*1440*/  IMAD.MOV.U32 R8, RZ, RZ, R10 ;  /* 0x000000ffff087224 */ /* 0x000fe400078e000a */
[----:B------:R-:W-:-:S07]  /*1450*/  IMAD.MOV.U32 R9, RZ, RZ, R11 ;  /* 0x000000ffff097224 */ /* 0x000fce00078e000b */
.L_x_3:
[----:B------:R-:W-:Y:S05]  /*1460*/  BSYNC.RECONVERGENT B1 ;  /* 0x0000000000017941 */ /* 0x000fea0003800200 */
.L_x_2:
[----:B------:R-:W-:-:S04]  /*1470*/  ISETP.NE.U32.AND P0, PT, R28, R6, PT ;  /* 0x000000061c00720c */ /* 0x000fc80003f05070 */
[----:B------:R-:W-:-:S13]  /*1480*/  ISETP.NE.AND.EX P0, PT, R29, R7, PT, P0 ;  /* 0x000000071d00720c */ /* 0x000fda0003f05300 */
[----:B------:R-:W-:Y:S05]  /*1490*/  @!P0 BRA `(.L_x_1) ;  /* 0x0000001800288947 */ /* 0x000fea0003800000 */
[----:B------:R-:W2:Y:S01]  /*14a0*/  LDCU.64 UR4, c[0x0][0x3b0] ;  /* 0x00007600ff0477ac */ /* 0x000ea20008000a00 */
[----:B------:R-:W-:Y:S02]  /*14b0*/  IMAD.MOV.U32 R8, RZ, RZ, R10 ;  /* 0x000000ffff087224 */ /* 0x000fe400078e000a */
[----:B------:R-:W-:Y:S01]  /*14c0*/  IMAD.MOV.U32 R9, RZ, RZ, R11 ;  /* 0x000000ffff097224 */ /* 0x000fe200078e000b */
[----:B--2---:R-:W-:-:S04]  /*14d0*/  LEA R6, P1, R3, UR4, 0x5 ;  /* 0x0000000403067c11 */ /* 0x004fc8000f8228ff */
[----:B------:R-:W-:Y:S02]  /*14e0*/  IADD3 R6, P0, PT, R6, 0x20, RZ ;  /* 0x0000002006067810 */ /* 0x000fe40007f1e0ff */
[----:B------:R-:W-:-:S05]  /*14f0*/  LEA.HI.X R7, R3, UR5, R22, 0x5, P1 ;  /* 0x0000000503077c11 */ /* 0x000fca00088f2c16 */
[----:B------:R-:W-:-:S07]  /*1500*/  IMAD.X R7, RZ, RZ, R7, P0 ;  /* 0x000000ffff077224 */ /* 0x000fce00000e0607 */
.L_x_20:
        /* <DEDUP_REMOVED lines=19> */
[----:B-----5:R-:W-:Y:S02]  /*1640*/  IMAD.U32 R19, R19, 0x10000, RZ ;  /* 0x0001000013137824 */ /* 0x020fe400078e00ff */
[----:B------:R-:W-:Y:S01]  /*1650*/  IMAD.SHL.U32 R20, R20, 0x1000000, RZ ;  /* 0x0100000014147824 */ /* 0x000fe200078e00ff */
[----:B------:R-:W-:Y:S02]  /*1660*/  LOP3.LUT R14, R14, R16, R15, 0xfe, !PT ;  /* 0x000000100e0e7212 */ /* 0x000fe400078efe0f */
[----:B------:R-:W3:Y:S01]  /*1670*/  LDG.E.U8 R16, desc[UR16][R6.64+-0xc] ;  /* 0xfffff41006107981 */ /* 0x000ee2000c1e1100 */
[----:B------:R-:W-:-:S03]  /*1680*/  PRMT R17, R17, 0x6540, R18 ;  /* 0x0000654011117816 */ /* 0x000fc60000000012 */
[----:B------:R-:W4:Y:S01]  /*1690*/  LDG.E.U8 R18, desc[UR16][R6.64+-0x11] ;  /* 0xffffef1006127981 */ /* 0x000f22000c1e1100 */
[----:B------:R-:W-:-:S03]  /*16a0*/  LOP3.LUT R15, R17, R20, R19, 0xfe, !PT ;  /* 0x00000014110f7212 */ /* 0x000fc600078efe13 */
[----:B------:R-:W5:Y:S04]  /*16b0*/  LDG.E.U8 R20, desc[UR16][R6.64+-0x14] ;  /* 0xffffec1006147981 */ /* 0x000f68000c1e1100 */
[----:B------:R-:W5:Y:S01]  /*16c0*/  LDG.E.U8 R19, desc[UR16][R6.64+-0x13] ;  /* 0xffffed1006137981 */ /* 0x000f62000c1e1100 */
[----:B------:R-:W-:Y:S01]  /*16d0*/  PRMT R12, R11, 0x6540, R12 ;  /* 0x000065400b0c7816 */ /* 0x000fe2000000000c */
[----:B------:R-:W-:Y:S02]  /*16e0*/  IMAD.U32 R2, R2, 0x10000, RZ ;  /* 0x0001000002027824 */ /* 0x000fe400078e00ff */
[----:B------:R-:W3:Y:S01]  /*16f0*/  LDG.E.U8 R17, desc[UR16][R6.64+-0xb] ;  /* 0xfffff51006117981 */ /* 0x000ee2000c1e1100 */
[----:B------:R-:W-:-:S03]  /*1700*/  IMAD.SHL.U32 R11, R10, 0x1000000, RZ ;  /* 0x010000000a0b7824 */ /* 0x000fc600078e00ff */
[----:B------:R-:W3:Y:S02]  /*1710*/  LDG.E.U8 R10, desc[UR16][R6.64+-0xa] ;  /* 0xfffff610060a7981 */ /* 0x000ee4000c1e1100 */
[----:B------:R-:W-:Y:S02]  /*1720*/  LOP3.LUT R12, R12, R11, R2, 0xfe, !PT ;  /* 0x0000000b0c0c7212 */ /* 0x000fe400078efe02 */
[----:B------:R-:W3:Y:S04]  /*1730*/  LDG.E.U8 R2, desc[UR16][R6.64+-0xd] ;  /* 0xfffff31006027981 */ /* 0x000ee8000c1e1100 */
[----:B------:R-:W3:Y:S01]  /*1740*/  LDG.E.U8 R11, desc[UR16][R6.64+-0x9] ;  /* 0xfffff710060b7981 */ /* 0x000ee2000c1e1100 */
[----:B------:R-:W-:Y:S01]  /*1750*/  DADD R14, -R14, UR8 ;  /* 0x000000080e0e7e29 */ /* 0x000fe20008000100 */
[----:B------:R-:W-:Y:S01]  /*1760*/  PRMT R21, R21, 0x6540, R24 ;  /* 0x0000654015157816 */ /* 0x000fe20000000018 */
[----:B------:R-:W-:Y:S01]  /*1770*/  IMAD.U32 R24, R23, 0x10000, RZ ;  /* 0x0001000017187824 */ /* 0x000fe200078e00ff */
[----:B------:R-:W-:Y:S01]  /*1780*/  UMOV UR4, 0xffffffff ;  /* 0xffffffff00047882 */ /* 0x000fe20000000000 */
[----:B------:R-:W-:-:S02]  /*1790*/  UMOV UR5, 0x7fefffff ;  /* 0x7fefffff00057882 */ /* 0x000fc40000000000 */
[----:B------:R-:W-:Y:S01]  /*17a0*/  UMOV UR6, UR5 ;  /* 0x0000000500067c82 */ /* 0x000fe20008000000 */
[----:B--2---:R-:W-:Y:S02]  /*17b0*/  IMAD.U32 R13, R13, 0x10000, RZ ;  /* 0x000100000d0d7824 */ /* 0x004fe400078e00ff */
[----:B----4-:R-:W-:Y:S01]  /*17c0*/  IMAD.SHL.U32 R18, R18, 0x1000000, RZ ;  /* 0x0100000012127824 */ /* 0x010fe200078e00ff */
[----:B-----5:R-:W-:-:S04]  /*17d0*/  PRMT R19, R20, 0x6540, R19 ;  /* 0x0000654014137816 */ /* 0x020fc80000000013 */
[----:B------:R-:W-:-:S06]  /*17e0*/  LOP3.LUT R13, R19, R18, R13, 0xfe, !PT ;  /* 0x00000012130d7212 */ /* 0x000fcc00078efe0d */
[----:B------:R-:W-:Y:S01]  /*17f0*/  DADD R12, -R12, UR14 ;  /* 0x0000000e0c0c7e29 */ /* 0x000fe20008000100 */
[----:B---3--:R-:W-:Y:S01]  /*1800*/  PRMT R16, R16, 0x6540, R17 ;  /* 0x0000654010107816 */ /* 0x008fe20000000011 */
[----:B------:R-:W-:Y:S02]  /*1810*/  IMAD.U32 R17, R10, 0x10000, RZ ;  /* 0x000100000a117824 */ /* 0x000fe400078e00ff */
[----:B------:R-:W-:Y:S02]  /*1820*/  IMAD.SHL.U32 R2, R2, 0x1000000, RZ ;  /* 0x0100000002027824 */ /* 0x000fe400078e00ff */
[----:B------:R-:W-:Y:S02]  /*1830*/  IMAD.SHL.U32 R11, R11, 0x1000000, RZ ;  /* 0x010000000b0b7824 */ /* 0x000fe400078e00ff */
[C-C-:B------:R-:W-:Y:S01]  /*1840*/  DSETP.MAX.AND P2, P3, |R14|.reuse, |R12|.reuse, PT ;  /* 0x4000000c0e00722a */ /* 0x140fe20003b4f200 */
[----:B------:R-:W-:Y:S01]  /*1850*/  LOP3.LUT R24, R21, R2, R24, 0xfe, !PT ;  /* 0x0000000215187212 */ /* 0x000fe200078efe18 */
[----:B------:R-:W-:Y:S01]  /*1860*/  IMAD.MOV.U32 R2, RZ, RZ, R15 ;  /* 0x000000ffff027224 */ /* 0x000fe200078e000f */
[----:B------:R-:W-:Y:S01]  /*1870*/  LOP3.LUT R25, R16, R11, R17, 0xfe, !PT ;  /* 0x0000000b10197212 */ /* 0x000fe200078efe11 */
[----:B------:R-:W-:Y:S01]  /*1880*/  IMAD.MOV.U32 R17, RZ, RZ, R13 ;  /* 0x000000ffff117224 */ /* 0x000fe200078e000d */
[----:B------:R-:W-:Y:S01]  /*1890*/  DSETP.MIN.AND P0, P1, |R14|, |R12|, PT ;  /* 0x4000000c0e00722a */ /* 0x000fe20003900200 */
[----:B------:R-:W-:-:S03]  /*18a0*/  IMAD.MOV.U32 R11, RZ, RZ, R12 ;  /* 0x000000ffff0b7224 */ /* 0x000fc600078e000c */
[----:B------:R-:W-:Y:S01]  /*18b0*/  FSEL R21, |R2|, |R17|, P2 ;  /* 0x4000001102157208 */ /* 0x000fe20001000200 */
[----:B------:R-:W-:-:S04]  /*18c0*/  IMAD.MOV.U32 R2, RZ, RZ, R14 ;  /* 0x000000ffff027224 */ /* 0x000fc800078e000e */
[----:B------:R-:W-:Y:S01]  /*18d0*/  @P3 LOP3.LUT R21, R17, 0x80000, RZ, 0xfc, !PT ;  /* 0x0008000011153812 */ /* 0x000fe200078efcff */
[----:B------:R-:W-:Y:S01]  /*18e0*/  DADD R24, -R24, UR10 ;  /* 0x0000000a18187e29 */ /* 0x000fe20008000100 */
[----:B------:R-:W-:Y:S01]  /*18f0*/  SEL R10, R2, R11, P2 ;  /* 0x0000000b020a7207 */ /* 0x000fe20001000000 */
[----:B------:R-:W-:Y:S02]  /*1900*/  IMAD.MOV.U32 R2, RZ, RZ, R15 ;  /* 0x000000ffff027224 */ /* 0x000fe400078e000f */
[----:B------:R-:W-:-:S03]  /*1910*/  IMAD.MOV.U32 R11, RZ, RZ, R21 ;  /* 0x000000ffff0b7224 */ /* 0x000fc600078e0015 */
[----:B------:R-:W-:Y:S02]  /*1920*/  FSEL R19, |R2|, |R17|, P0 ;  /* 0x4000001102137208 */ /* 0x000fe40000000200 */
[----:B------:R-:W-:Y:S01]  /*1930*/  @P1 LOP3.LUT R19, R17, 0x80000, RZ, 0xfc, !PT ;  /* 0x0008000011131812 */ /* 0x000fe200078efcff */
[C-C-:B------:R-:W-:Y:S01]  /*1940*/  DSETP.MAX.AND P1, P4, |R24|.reuse, R10.reuse, PT ;  /* 0x0000000a1800722a */ /* 0x140fe20003c2f200 */
[--C-:B------:R-:W-:Y:S01]  /*1950*/  IMAD.MOV.U32 R16, RZ, RZ, R10.reuse ;  /* 0x000000ffff107224 */ /* 0x100fe200078e000a */
[----:B------:R-:W-:Y:S01]  /*1960*/  DSETP.MIN.AND P2, P3, |R24|, R10, PT ;  /* 0x0000000a1800722a */ /* 0x000fe20003b40200 */
[----:B------:R-:W-:Y:S02]  /*1970*/  IMAD.MOV.U32 R2, RZ, RZ, R10 ;  /* 0x000000ffff027224 */ /* 0x000fe400078e000a */
[----:B------:R-:W-:Y:S02]  /*1980*/  IMAD.MOV.U32 R10, RZ, RZ, R14 ;  /* 0x000000ffff0a7224 */ /* 0x000fe400078e000e */
[----:B------:R-:W-:-:S05]  /*1990*/  IMAD.MOV.U32 R21, RZ, RZ, R12 ;  /* 0x000000ffff157224 */ /* 0x000fca00078e000c */
[----:B------:R-:W-:Y:S01]  /*19a0*/  SEL R18, R10, R21, P0 ;  /* 0x000000150a127207 */ /* 0x000fe20000000000 */
[----:B------:R-:W-:-:S05]  /*19b0*/  IMAD.MOV.U32 R10, RZ, RZ, R25 ;  /* 0x000000ffff0a7224 */ /* 0x000fca00078e0019 */
[----:B------:R-:W-:Y:S02]  /*19c0*/  FSEL R21, |R10|, R11, P1 ;  /* 0x0000000b0a157208 */ /* 0x000fe40000800200 */
[----:B------:R-:W-:Y:S01]  /*19d0*/  @P4 LOP3.LUT R21, R11, 0x80000, RZ, 0xfc, !PT ;  /* 0x000800000b154812 */ /* 0x000fe200078efcff */
[----:B------:R-:W-:Y:S02]  /*19e0*/  IMAD.MOV.U32 R20, RZ, RZ, R11 ;  /* 0x000000ffff147224 */ /* 0x000fe400078e000b */
[----:B------:R-:W-:Y:S02]  /*19f0*/  IMAD.MOV.U32 R23, RZ, RZ, R24 ;  /* 0x000000ffff177224 */ /* 0x000fe400078e0018 */
[----:B------:R-:W-:Y:S02]  /*1a00*/  IMAD.MOV.U32 R11, RZ, RZ, R21 ;  /* 0x000000ffff0b7224 */ /* 0x000fe400078e0015 */
[----:B------:R-:W-:Y:S01]  /*1a10*/  IMAD.MOV.U32 R17, RZ, RZ, R25 ;  /* 0x000000ffff117224 */ /* 0x000fe200078e0019 */
[----:B------:R-:W-:-:S02]  /*1a20*/  SEL R10, R23, R2, P1 ;  /* 0x00000002170a7207 */ /* 0x000fc40000800000 */
[----:B------:R-:W-:Y:S02]  /*1a30*/  LOP3.LUT R2, R11, 0xffc00000, RZ, 0xc0, !PT ;  /* 0xffc000000b027812 */ /* 0x000fe400078ec0ff */
[----:B------:R-:W-:Y:S02]  /*1a40*/  FSEL R17, |R17|, R20, P2 ;  /* 0x0000001411117208 */ /* 0x000fe40001000200 */
[----:B------:R-:W-:Y:S01]  /*1a50*/  @P3 LOP3.LUT R17, R20, 0x80000, RZ, 0xfc, !PT ;  /* 0x0008000014113812 */ /* 0x000fe200078efcff */
        /* <DEDUP_REMOVED lines=18> */
[----:B------:R-:W-:Y:S02]  /*1b80*/  DADD R12, |R14|, |R12| ;  /* 0x000000000e0c7229 */ /* 0x000fe4000000060c */
        /* <DEDUP_REMOVED lines=8> */
[----:B------:R-:W2:Y:S01]  /*1c10*/  MUFU.RCP64H R17, UR7 ;  /* 0x0000000700117d08 */ /* 0x000ea20008001800 */
[----:B------:R-:W-:-:S05]  /*1c20*/  IMAD.MOV.U32 R16, RZ, RZ, 0x1 ;  /* 0x00000001ff107424 */ /* 0x000fca00078e00ff */
[----:B------:R-:W-:Y:S02]  /*1c30*/  DMUL R18, R20, R18 ;  /* 0x0000001214127228 */ /* 0x000fe40000000000 */
[----:B------:R-:W-:Y:S01]  /*1c40*/  DADD R12, |R24|, R12 ;  /* 0x00000000180c7229 */ /* 0x000fe2000000020c */
[----:B------:R-:W-:Y:S01]  /*1c50*/  LOP3.LUT R25, R2, 0x100000, RZ, 0xfc, !PT ;  /* 0x0010000002197812 */ /* 0x000fe200078efcff */
[----:B--2---:R-:W-:Y:S01]  /*1c60*/  DFMA R20, R16, -R14, 1 ;  /* 0x3ff000001014742b */ /* 0x004fe2000000080e */
[----:B------:R-:W-:-:S07]  /*1c70*/  IMAD.MOV.U32 R24, RZ, RZ, RZ ;  /* 0x000000ffff187224 */ /* 0x000fce00078e00ff */
[----:B------:R-:W-:Y:S02]  /*1c80*/  DFMA R20, R20, R20, R20 ;  /* 0x000000141414722b */ /* 0x000fe40000000014 */
[----:B------:R-:W-:-:S06]  /*1c90*/  DMUL R18, R18, R24 ;  /* 0x0000001812127228 */ /* 0x000fcc0000000000 */
        /* <DEDUP_REMOVED lines=21> */
.L_x_9:
[----:B------:R-:W-:Y:S05]  /*1df0*/  BSYNC.RECONVERGENT B1 ;  /* 0x0000000000017941 */ /* 0x000fea0003800200 */
.L_x_8:
[----:B------:R-:W-:Y:S01]  /*1e00*/  DSETP.GEU.AND P0, PT, R14, 1, PT ;  /* 0x3ff000000e00742a */ /* 0x000fe20003f0e000 */
[----:B------:R-:W-:-:S13]  /*1e10*/  BSSY.RECONVERGENT B1, `(.L_x_10) ;  /* 0x000002d000017945 */ /* 0x000fda0003800200 */
        /* <DEDUP_REMOVED lines=9> */
[----:B------:R-:W-:-:S02]  /*1eb0*/  IMAD.MOV.U32 R24, RZ, RZ, 0x0 ;  /* 0x00000000ff187424 */ /* 0x000fc400078e00ff */
[----:B------:R-:W-:Y:S01]  /*1ec0*/  IMAD.MOV.U32 R25, RZ, RZ, 0x3fd80000 ;  /* 0x3fd80000ff197424 */ /* 0x000fe200078e00ff */
[----:B------:R-:W-:Y:S01]  /*1ed0*/  BSSY.RECONVERGENT B2, `(.L_x_12) ;  /* 0x000001c000027945 */ /* 0x000fe20003800200 */
[----:B--2---:R-:W-:Y:S02]  /*1ee0*/  IMAD.U32 R10, R10, 0x10000, RZ ;  /* 0x000100000a0a7824 */ /* 0x004fe400078e00ff */
        /* <DEDUP_REMOVED lines=9> */
[----:B------:R-:W-:-:S06]  /*1f80*/  VIADD R18, R21, 0xfcb00000 ;  /* 0xfcb0000015127836 */ /* 0x000fcc0000000000 */
[----:B--2---:R-:W-:-:S08]  /*1f90*/  DMUL R10, R18, R18 ;  /* 0x00000012120a7228 */ /* 0x004fd00000000000 */
        /* <DEDUP_REMOVED lines=15> */
.L_x_13:
[----:B------:R-:W-:Y:S05]  /*2090*/  BSYNC.RECONVERGENT B2 ;  /* 0x0000000000027941 */ /* 0x000fea0003800200 */
.L_x_12:
[C---:B------:R-:W-:Y:S02]  /*20a0*/  DMUL R10, R14.reuse, 0.5 ;  /* 0x3fe000000e0a7828 */ /* 0x040fe40000000000 */
[----:B------:R-:W-:-:S08]  /*20b0*/  DFMA R14, R14, R14, -3 ;  /* 0xc00800000e0e742b */ /* 0x000fd0000000000e */
[----:B------:R-:W-:-:S08]  /*20c0*/  DFMA R10, R10, R14, 1 ;  /* 0x3ff000000a0a742b */ /* 0x000fd0000000000e */
[----:B------:R-:W-:-:S11]  /*20d0*/  DFMA R8, R10, R26, R8 ;  /* 0x0000001a0a08722b */ /* 0x000fd60000000008 */
.L_x_11:
[----:B------:R-:W-:Y:S05]  /*20e0*/  BSYNC.RECONVERGENT B1 ;  /* 0x0000000000017941 */ /* 0x000fea0003800200 */
.L_x_10:
        /* <DEDUP_REMOVED lines=142> */
.L_x_15:
[----:B------:R-:W-:Y:S05]  /*29d0*/  BSYNC.RECONVERGENT B1 ;  /* 0x0000000000017941 */ /* 0x000fea0003800200 */
.L_x_14:
        /* <DEDUP_REMOVED lines=41> */
.L_x_19:
[----:B------:R-:W-:Y:S05]  /*2c70*/  BSYNC.RECONVERGENT B2 ;  /* 0x0000000000027941 */ /* 0x000fea0003800200 */
.L_x_18:
[C---:B------:R-:W-:Y:S02]  /*2c80*/  DMUL R10, R14.reuse, 0.5 ;  /* 0x3fe000000e0a7828 */ /* 0x040fe40000000000 */
[----:B------:R-:W-:-:S08]  /*2c90*/  DFMA R14, R14, R14, -3 ;  /* 0xc00800000e0e742b */ /* 0x000fd0000000000e */
[----:B------:R-:W-:-:S08]  /*2ca0*/  DFMA R10, R10, R14, 1 ;  /* 0x3ff000000a0a742b */ /* 0x000fd0000000000e */
[----:B------:R-:W-:-:S11]  /*2cb0*/  DFMA R8, R10, R26, R8 ;  /* 0x0000001a0a08722b */ /* 0x000fd60000000008 */
.L_x_17:
[----:B------:R-:W-:Y:S05]  /*2cc0*/  BSYNC.RECONVERGENT B1 ;  /* 0x0000000000017941 */ /* 0x000fea0003800200 */
.L_x_16:
[----:B------:R-:W-:Y:S02]  /*2cd0*/  IADD3 R3, P0, PT, R3, 0x2, RZ ;  /* 0x0000000203037810 */ /* 0x000fe40007f1e0ff */
[----:B------:R-:W-:-:S03]  /*2ce0*/  IADD3 R6, P1, PT, R6, 0x40, RZ ;  /* 0x0000004006067810 */ /* 0x000fc60007f3e0ff */
[----:B------:R-:W-:Y:S01]  /*2cf0*/  IMAD.X R22, RZ, RZ, R22, P0 ;  /* 0x000000ffff167224 */ /* 0x000fe200000e0616 */
[----:B------:R-:W-:Y:S01]  /*2d00*/  ISETP.GE.U32.AND P0, PT, R3, R28, PT ;  /* 0x0000001c0300720c */ /* 0x000fe20003f06070 */
[----:B------:R-:W-:-:S03]  /*2d10*/  IMAD.X R7, RZ, RZ, R7, P1 ;  /* 0x000000ffff077224 */ /* 0x000fc600008e0607 */
[----:B------:R-:W-:-:S13]  /*2d20*/  ISETP.GE.U32.AND.EX P0, PT, R22, R29, PT, P0 ;  /* 0x0000001d1600720c */ /* 0x000fda0003f06100 */
[----:B------:R-:W-:Y:S05]  /*2d30*/  @!P0 BRA `(.L_x_20) ;  /* 0xffffffe400f48947 */ /* 0x000fea000383ffff */
.L_x_1:
[----:B------:R-:W-:Y:S05]  /*2d40*/  BSYNC.RECONVERGENT B0 ;  /* 0x0000000000007941 */ /* 0x000fea0003800200 */
.L_x_0:
[----:B------:R-:W2:Y:S02]  /*2d50*/  LDCU.64 UR4, c[0x0][0x380] ;  /* 0x00007000ff0477ac */ /* 0x000ea40008000a00 */
[----:B--2---:R-:W-:-:S04]  /*2d60*/  LEA R2, P0, R0, UR4, 0x3 ;  /* 0x0000000400027c11 */ /* 0x004fc8000f8018ff */
[----:B------:R-:W-:-:S05]  /*2d70*/  LEA.HI.X R3, R0, UR5, RZ, 0x3, P0 ;  /* 0x0000000500037c11 */ /* 0x000fca00080f1cff */
[----:B------:R-:W-:Y:S01]  /*2d80*/  STG.E.64 desc[UR16][R2.64], R8 ;  /* 0x0000000802007986 */ /* 0x000fe2000c101b10 */
[----:B------:R-:W-:Y:S05]  /*2d90*/  EXIT ;  /* 0x000000000000794d */ /* 0x000fea0003800000 */
        .weak           $__internal_0_$__cuda_sm20_div_rn_f64_full
        .type           $__internal_0_$__cuda_sm20_div_rn_f64_full,@function
        .size           $__internal_0_$__cuda_sm20_div_rn_f64_full,($__internal_1_$__cuda_sm20_dsqrt_rn_f64_mediumpath_v1 - $__internal_0_$__cuda_sm20_div_rn_f64_full)
$__internal_0_$__cuda_sm20_div_rn_f64_full:
[C---:B------:R-:W-:Y:S01]  /*2da0*/  FSETP.GEU.AND P0, PT, |R5|.reuse, 1.469367938527859385e-39, PT ;  /* 0x001000000500780b */ /* 0x040fe20003f0e200 */
[----:B------:R-:W-:Y:S01]  /*2db0*/  IMAD.MOV.U32 R18, RZ, RZ, 0x1 ;  /* 0x00000001ff127424 */ /* 0x000fe200078e00ff */
[----:B------:R-:W-:Y:S01]  /*2dc0*/  LOP3.LUT R14, R5, 0x800fffff, RZ, 0xc0, !PT ;  /* 0x800fffff050e7812 */ /* 0x000fe200078ec0ff */
[----:B------:R-:W-:Y:S01]  /*2dd0*/  BSSY.RECONVERGENT B3, `(.L_x_21) ;  /* 0x0000054000037945 */ /* 0x000fe20003800200 */
[C---:B------:R-:W-:Y:S02]  /*2de0*/  FSETP.GEU.AND P2, PT, |R17|.reuse, 1.469367938527859385e-39, PT ;  /* 0x001000001100780b */ /* 0x040fe40003f4e200 */
[----:B------:R-:W-:Y:S01]  /*2df0*/  LOP3.LUT R15, R14, 0x3ff00000, RZ, 0xfc, !PT ;  /* 0x3ff000000e0f7812 */ /* 0x000fe200078efcff */
[----:B------:R-:W-:Y:S01]  /*2e00*/  IMAD.MOV.U32 R14, RZ, RZ, R4 ;  /* 0x000000ffff0e7224 */ /* 0x000fe200078e0004 */
[----:B------:R-:W-:Y:S02]  /*2e10*/  LOP3.LUT R23, R17, 0x7ff00000, RZ, 0xc0, !PT ;  /* 0x7ff0000011177812 */ /* 0x000fe400078ec0ff */
[----:B------:R-:W-:-:S03]  /*2e20*/  LOP3.LUT R26, R5, 0x7ff00000, RZ, 0xc0, !PT ;  /* 0x7ff00000051a7812 */ /* 0x000fc600078ec0ff */
[----:B------:R-:W-:Y:S01]  /*2e30*/  @!P0 DMUL R14, R4, 8.98846567431157953865e+307 ;  /* 0x7fe00000040e8828 */ /* 0x000fe20000000000 */
[----:B------:R-:W-:-:S03]  /*2e40*/  ISETP.GE.U32.AND P1, PT, R23, R26, PT ;  /* 0x0000001a1700720c */ /* 0x000fc60003f26070 */
[----:B------:R-:W-:Y:S01]  /*2e50*/  @!P2 LOP3.LUT R24, R5, 0x7ff00000, RZ, 0xc0, !PT ;  /* 0x7ff000000518a812 */ /* 0x000fe200078ec0ff */
[----:B------:R-:W-:Y:S01]  /*2e60*/  @!P2 IMAD.MOV.U32 R30, RZ, RZ, RZ ;  /* 0x000000ffff1ea224 */ /* 0x000fe200078e00ff */
[----:B------:R-:W0:Y:S02]  /*2e70*/  MUFU.RCP64H R19, R15 ;  /* 0x0000000f00137308 */ /* 0x000e240000001800 */
[----:B------:R-:W-:Y:S01]  /*2e80*/  @!P2 ISETP.GE.U32.AND P3, PT, R23, R24, PT ;  /* 0x000000181700a20c */ /* 0x000fe20003f66070 */
[----:B------:R-:W-:Y:S01]  /*2e90*/  IMAD.MOV.U32 R24, RZ, RZ, 0x1ca00000 ;  /* 0x1ca00000ff187424 */ /* 0x000fe200078e00ff */
[----:B------:R-:W-:-:S04]  /*2ea0*/  @!P0 LOP3.LUT R26, R15, 0x7ff00000, RZ, 0xc0, !PT ;  /* 0x7ff000000f1a8812 */ /* 0x000fc800078ec0ff */
[----:B------:R-:W-:Y:S01]  /*2eb0*/  @!P2 SEL R25, R24, 0x63400000, !P3 ;  /* 0x634000001819a807 */ /* 0x000fe20005800000 */
[----:B0-----:R-:W-:-:S08]  /*2ec0*/  DFMA R20, R18, -R14, 1 ;  /* 0x3ff000001214742b */ /* 0x001fd0000000080e */
[----:B------:R-:W-:-:S08]  /*2ed0*/  DFMA R20, R20, R20, R20 ;  /* 0x000000141414722b */ /* 0x000fd00000000014 */
[----:B------:R-:W-:Y:S01]  /*2ee0*/  DFMA R20, R18, R20, R18 ;  /* 0x000000141214722b */ /* 0x000fe20000000012 */
[----:B------:R-:W-:Y:S01]  /*2ef0*/  @!P2 LOP3.LUT R18, R25, 0x80000000, R17, 0xf8, !PT ;  /* 0x800000001912a812 */ /* 0x000fe200078ef811 */
[----:B------:R-:W-:Y:S01]  /*2f00*/  IMAD.MOV.U32 R25, RZ, RZ, R23 ;  /* 0x000000ffff197224 */ /* 0x000fe200078e0017 */
[----:B------:R-:W-:Y:S02]  /*2f10*/  SEL R19, R24, 0x63400000, !P1 ;  /* 0x6340000018137807 */ /* 0x000fe40004800000 */
[----:B------:R-:W-:Y:S01]  /*2f20*/  @!P2 LOP3.LUT R31, R18, 0x100000, RZ, 0xfc, !PT ;  /* 0x00100000121fa812 */ /* 0x000fe200078efcff */
[----:B------:R-:W-:Y:S01]  /*2f30*/  IMAD.MOV.U32 R18, RZ, RZ, R16 ;  /* 0x000000ffff127224 */ /* 0x000fe200078e0010 */
[----:B------:R-:W-:Y:S01]  /*2f40*/  LOP3.LUT R19, R19, 0x800fffff, R17, 0xf8, !PT ;  /* 0x800fffff13137812 */ /* 0x000fe200078ef811 */
[----:B------:R-:W-:-:S05]  /*2f50*/  DFMA R32, R20, -R14, 1 ;  /* 0x3ff000001420742b */ /* 0x000fca000000080e */
[----:B------:R-:W-:-:S03]  /*2f60*/  @!P2 DFMA R18, R18, 2, -R30 ;  /* 0x400000001212a82b */ /* 0x000fc6000000081e */
[----:B------:R-:W-:-:S07]  /*2f70*/  DFMA R32, R20, R32, R20 ;  /* 0x000000201420722b */ /* 0x000fce0000000014 */
[----:B------:R-:W-:Y:S01]  /*2f80*/  @!P2 LOP3.LUT R25, R19, 0x7ff00000, RZ, 0xc0, !PT ;  /* 0x7ff000001319a812 */ /* 0x000fe200078ec0ff */
[----:B------:R-:W-:-:S04]  /*2f90*/  DMUL R30, R32, R18 ;  /* 0x00000012201e7228 */ /* 0x000fc80000000000 */
[----:B------:R-:W-:-:S04]  /*2fa0*/  VIADD R27, R25, 0xffffffff ;  /* 0xffffffff191b7836 */ /* 0x000fc80000000000 */
[----:B------:R-:W-:Y:S01]  /*2fb0*/  DFMA R20, R30, -R14, R18 ;  /* 0x8000000e1e14722b */ /* 0x000fe20000000012 */
[----:B------:R-:W-:Y:S01]  /*2fc0*/  ISETP.GT.U32.AND P0, PT, R27, 0x7feffffe, PT ;  /* 0x7feffffe1b00780c */ /* 0x000fe20003f04070 */
[----:B------:R-:W-:-:S05]  /*2fd0*/  VIADD R27, R26, 0xffffffff ;  /* 0xffffffff1a1b7836 */ /* 0x000fca0000000000 */
[----:B------:R-:W-:Y:S01]  /*2fe0*/  ISETP.GT.U32.OR P0, PT, R27, 0x7feffffe, P0 ;  /* 0x7feffffe1b00780c */ /* 0x000fe20000704470 */
[----:B------:R-:W-:-:S12]  /*2ff0*/  DFMA R20, R32, R20, R30 ;  /* 0x000000142014722b */ /* 0x000fd8000000001e */
[----:B------:R-:W-:Y:S05]  /*3000*/  @P0 BRA `(.L_x_22) ;  /* 0x00000000006c0947 */ /* 0x000fea0003800000 */
[----:B------:R-:W-:-:S04]  /*3010*/  LOP3.LUT R16, R5, 0x7ff00000, RZ, 0xc0, !PT ;  /* 0x7ff0000005107812 */ /* 0x000fc800078ec0ff */
[CC--:B------:R-:W-:Y:S02]  /*3020*/  VIADDMNMX R17, R23.reuse, -R16.reuse, 0xb9600000, !PT ;  /* 0xb960000017117446 */ /* 0x0c0fe40007800910 */
[----:B------:R-:W-:Y:S02]  /*3030*/  ISETP.GE.U32.AND P0, PT, R23, R16, PT ;  /* 0x000000101700720c */ /* 0x000fe40003f06070 */
[----:B------:R-:W-:Y:S02]  /*3040*/  VIMNMX R16, PT, PT, R17, 0x46a00000, PT ;  /* 0x46a0000011107848 */ /* 0x000fe40003fe0100 */
[----:B------:R-:W-:Y:S01]  /*3050*/  SEL R17, R24, 0x63400000, !P0 ;  /* 0x6340000018117807 */ /* 0x000fe20004000000 */
[----:B------:R-:W-:-:S04]  /*3060*/  IMAD.MOV.U32 R24, RZ, RZ, RZ ;  /* 0x000000ffff187224 */ /* 0x000fc800078e00ff */
[----:B------:R-:W-:-:S04]  /*3070*/  IMAD.IADD R16, R16, 0x1, -R17 ;  /* 0x0000000110107824 */ /* 0x000fc800078e0a11 */
[----:B------:R-:W-:-:S06]  /*3080*/  VIADD R25, R16, 0x7fe00000 ;  /* 0x7fe0000010197836 */ /* 0x000fcc0000000000 */
[----:B------:R-:W-:-:S10]  /*3090*/  DMUL R30, R20, R24 ;  /* 0x00000018141e7228 */ /* 0x000fd40000000000 */
[----:B------:R-:W-:-:S13]  /*30a0*/  FSETP.GTU.AND P0, PT, |R31|, 1.469367938527859385e-39, PT ;  /* 0x001000001f00780b */ /* 0x000fda0003f0c200 */
[----:B------:R-:W-:Y:S05]  /*30b0*/  @P0 BRA `(.L_x_23) ;  /* 0x0000000000940947 */ /* 0x000fea0003800000 */
[----:B------:R-:W-:Y:S01]  /*30c0*/  DFMA R18, R20, -R14, R18 ;  /* 0x8000000e1412722b */ /* 0x000fe20000000012 */
[----:B------:R-:W-:-:S09]  /*30d0*/  IMAD.MOV.U32 R24, RZ, RZ, RZ ;  /* 0x000000ffff187224 */ /* 0x000fd200078e00ff */
[C---:B------:R-:W-:Y:S02]  /*30e0*/  FSETP.NEU.AND P0, PT, R19.reuse, RZ, PT ;  /* 0x000000ff1300720b */ /* 0x040fe40003f0d000 */
[----:B------:R-:W-:-:S04]  /*30f0*/  LOP3.LUT R15, R19, 0x80000000, R5, 0x48, !PT ;  /* 0x80000000130f7812 */ /* 0x000fc800078e4805 */
[----:B------:R-:W-:-:S07]  /*3100*/  LOP3.LUT R25, R15, R25, RZ, 0xfc, !PT ;  /* 0x000000190f197212 */ /* 0x000fce00078efcff */
[----:B------:R-:W-:Y:S05]  /*3110*/  @!P0 BRA `(.L_x_23) ;  /* 0x00000000007c8947 */ /* 0x000fea0003800000 */
[----:B------:R-:W-:Y:S01]  /*3120*/  IMAD.MOV R19, RZ, RZ, -R16 ;  /* 0x000000ffff137224 */ /* 0x000fe200078e0a10 */
[----:B------:R-:W-:Y:S01]  /*3130*/  IADD3 R17, PT, PT, -R16, -0x43300000, RZ ;  /* 0xbcd0000010117810 */ /* 0x000fe20007ffe1ff */
[----:B------:R-:W-:-:S06]  /*3140*/  IMAD.MOV.U32 R18, RZ, RZ, RZ ;  /* 0x000000ffff127224 */ /* 0x000fcc00078e00ff */
[----:B------:R-:W-:Y:S02]  /*3150*/  DFMA R18, R30, -R18, R20 ;  /* 0x800000121e12722b */ /* 0x000fe40000000014 */
[----:B------:R-:W-:-:S08]  /*3160*/  DMUL.RP R20, R20, R24 ;  /* 0x0000001814147228 */ /* 0x000fd00000008000 */
[----:B------:R-:W-:Y:S02]  /*3170*/  FSETP.NEU.AND P0, PT, |R19|, R17, PT ;  /* 0x000000111300720b */ /* 0x000fe40003f0d200 */
[----:B------:R-:W-:Y:S02]  /*3180*/  LOP3.LUT R15, R21, R15, RZ, 0x3c, !PT ;  /* 0x0000000f150f7212 */ /* 0x000fe400078e3cff */
[----:B------:R-:W-:Y:S02]  /*3190*/  FSEL R30, R20, R30, !P0 ;  /* 0x0000001e141e7208 */ /* 0x000fe40004000000 */
[----:B------:R-:W-:Y:S01]  /*31a0*/  FSEL R31, R15, R31, !P0 ;  /* 0x0000001f0f1f7208 */ /* 0x000fe20004000000 */
[----:B------:R-:W-:Y:S06]  /*31b0*/  BRA `(.L_x_23) ;  /* 0x0000000000547947 */ /* 0x000fec0003800000 */
.L_x_22:
[----:B------:R-:W-:-:S14]  /*31c0*/  DSETP.NAN.AND P0, PT, R16, R16, PT ;  /* 0x000000101000722a */ /* 0x000fdc0003f08000 */
[----:B------:R-:W-:Y:S05]  /*31d0*/  @P0 BRA `(.L_x_24) ;  /* 0x0000000000440947 */ /* 0x000fea0003800000 */
[----:B------:R-:W-:-:S14]  /*31e0*/  DSETP.NAN.AND P0, PT, R4, R4, PT ;  /* 0x000000040400722a */ /* 0x000fdc0003f08000 */
[----:B------:R-:W-:Y:S05]  /*31f0*/  @P0 BRA `(.L_x_25) ;  /* 0x0000000000300947 */ /* 0x000fea0003800000 */
[----:B------:R-:W-:Y:S01]  /*3200*/  ISETP.NE.AND P0, PT, R25, R26, PT ;  /* 0x0000001a1900720c */ /* 0x000fe20003f05270 */
[----:B------:R-:W-:Y:S02]  /*3210*/  IMAD.MOV.U32 R30, RZ, RZ, 0x0 ;  /* 0x00000000ff1e7424 */ /* 0x000fe400078e00ff */
[----:B------:R-:W-:-:S10]  /*3220*/  IMAD.MOV.U32 R31, RZ, RZ, -0x80000 ;  /* 0xfff80000ff1f7424 */ /* 0x000fd400078e00ff */
[----:B------:R-:W-:Y:S05]  /*3230*/  @!P0 BRA `(.L_x_23) ;  /* 0x0000000000348947 */ /* 0x000fea0003800000 */
[----:B------:R-:W-:Y:S02]  /*3240*/  ISETP.NE.AND P0, PT, R25, 0x7ff00000, PT ;  /* 0x7ff000001900780c */ /* 0x000fe40003f05270 */
[----:B------:R-:W-:Y:S02]  /*3250*/  LOP3.LUT R31, R17, 0x80000000, R5, 0x48, !PT ;  /* 0x80000000111f7812 */ /* 0x000fe400078e4805 */
[----:B------:R-:W-:-:S13]  /*3260*/  ISETP.EQ.OR P0, PT, R26, RZ, !P0 ;  /* 0x000000ff1a00720c */ /* 0x000fda0004702670 */
[----:B------:R-:W-:Y:S01]  /*3270*/  @P0 LOP3.LUT R14, R31, 0x7ff00000, RZ, 0xfc, !PT ;  /* 0x7ff000001f0e0812 */ /* 0x000fe200078efcff */
[----:B------:R-:W-:Y:S02]  /*3280*/  @!P0 IMAD.MOV.U32 R30, RZ, RZ, RZ ;  /* 0x000000ffff1e8224 */ /* 0x000fe400078e00ff */
[----:B------:R-:W-:Y:S02]  /*3290*/  @P0 IMAD.MOV.U32 R30, RZ, RZ, RZ ;  /* 0x000000ffff1e0224 */ /* 0x000fe400078e00ff */
[----:B------:R-:W-:Y:S01]  /*32a0*/  @P0 IMAD.MOV.U32 R31, RZ, RZ, R14 ;  /* 0x000000ffff1f0224 */ /* 0x000fe200078e000e */
[----:B------:R-:W-:Y:S06]  /*32b0*/  BRA `(.L_x_23) ;  /* 0x0000000000147947 */ /* 0x000fec0003800000 */
.L_x_25:
[----:B------:R-:W-:Y:S01]  /*32c0*/  LOP3.LUT R31, R5, 0x80000, RZ, 0xfc, !PT ;  /* 0x00080000051f7812 */ /* 0x000fe200078efcff */
[----:B------:R-:W-:Y:S01]  /*32d0*/  IMAD.MOV.U32 R30, RZ, RZ, R4 ;  /* 0x000000ffff1e7224 */ /* 0x000fe200078e0004 */
[----:B------:R-:W-:Y:S06]  /*32e0*/  BRA `(.L_x_23) ;  /* 0x0000000000087947 */ /* 0x000fec0003800000 */
.L_x_24:
[----:B------:R-:W-:Y:S01]  /*32f0*/  LOP3.LUT R31, R17, 0x80000, RZ, 0xfc, !PT ;  /* 0x00080000111f7812 */ /* 0x000fe200078efcff */
[----:B------:R-:W-:-:S07]  /*3300*/  IMAD.MOV.U32 R30, RZ, RZ, R16 ;  /* 0x000000ffff1e7224 */ /* 0x000fce00078e0010 */
.L_x_23:
[----:B------:R-:W-:Y:S05]  /*3310*/  BSYNC.RECONVERGENT B3 ;  /* 0x0000000000037941 */ /* 0x000fea0003800200 */
.L_x_21:
[----:B------:R-:W-:Y:S02]  /*3320*/  IMAD.MOV.U32 R14, RZ, RZ, R2 ;  /* 0x000000ffff0e7224 */ /* 0x000fe400078e0002 */
[----:B------:R-:W-:-:S04]  /*3330*/  IMAD.MOV.U32 R15, RZ, RZ, 0x0 ;  /* 0x00000000ff0f7424 */ /* 0x000fc800078e00ff */
[----:B------:R-:W-:Y:S05]  /*3340*/  RET.REL.NODEC R14 `(_Z24_score_precompute_sphereIdEvPT_N5Types5PointIS0_EEmPKS4_PKmd) ;  /* 0xffffffcc0e2c7950 */ /* 0x000fea0003c3ffff */
        .weak           $__internal_1_$__cuda_sm20_dsqrt_rn_f64_mediumpath_v1
        .type           $__internal_1_$__cuda_sm20_dsqrt_rn_f64_mediumpath_v1,@function
        .size           $__internal_1_$__cuda_sm20_dsqrt_rn_f64_mediumpath_v1,(.L_x_32 - $__internal_1_$__cuda_sm20_dsqrt_rn_f64_mediumpath_v1)
$__internal_1_$__cuda_sm20_dsqrt_rn_f64_mediumpath_v1:
[----:B------:R-:W-:Y:S01]  /*3350*/  ISETP.GE.U32.AND P0, PT, R18, -0x3400000, PT ;  /* 0xfcc000001200780c */ /* 0x000fe20003f06070 */
[----:B------:R-:W-:Y:S01]  /*3360*/  BSSY.RECONVERGENT B3, `(.L_x_26) ;  /* 0x0000024000037945 */ /* 0x000fe20003800200 */
[----:B------:R-:W-:-:S11]  /*3370*/  IMAD.MOV.U32 R18, RZ, RZ, R20 ;  /* 0x000000ffff127224 */ /* 0x000fd600078e0014 */
[----:B------:R-:W-:Y:S05]  /*3380*/  @!P0 BRA `(.L_x_27) ;  /* 0x0000000000208947 */ /* 0x000fea0003800000 */
[----:B------:R-:W-:-:S10]  /*3390*/  DFMA.RM R12, R10, R12, R16 ;  /* 0x0000000c0a0c722b */ /* 0x000fd40000004010 */
[----:B------:R-:W-:-:S05]  /*33a0*/  IADD3 R10, P0, PT, R12, 0x1, RZ ;  /* 0x000000010c0a7810 */ /* 0x000fca0007f1e0ff */
[----:B------:R-:W-:-:S06]  /*33b0*/  IMAD.X R11, RZ, RZ, R13, P0 ;  /* 0x000000ffff0b7224 */ /* 0x000fcc00000e060d */
[----:B------:R-:W-:-:S08]  /*33c0*/  DFMA.RP R18, -R12, R10, R18 ;  /* 0x0000000a0c12722b */ /* 0x000fd00000008112 */
[----:B------:R-:W-:-:S06]  /*33d0*/  DSETP.GT.AND P0, PT, R18, RZ, PT ;  /* 0x000000ff1200722a */ /* 0x000fcc0003f04000 */
[----:B------:R-:W-:Y:S02]  /*33e0*/  FSEL R10, R10, R12, P0 ;  /* 0x0000000c0a0a7208 */ /* 0x000fe40000000000 */
[----:B------:R-:W-:Y:S01]  /*33f0*/  FSEL R11, R11, R13, P0 ;  /* 0x0000000d0b0b7208 */ /* 0x000fe20000000000 */
[----:B------:R-:W-:Y:S06]  /*3400*/  BRA `(.L_x_28) ;  /* 0x0000000000647947 */ /* 0x000fec0003800000 */
.L_x_27:
[----:B------:R-:W-:-:S14]  /*3410*/  DSETP.NE.AND P0, PT, R18, RZ, PT ;  /* 0x000000ff1200722a */ /* 0x000fdc0003f05000 */
[----:B------:R-:W-:Y:S05]  /*3420*/  @!P0 BRA `(.L_x_29) ;  /* 0x0000000000588947 */ /* 0x000fea0003800000 */
[----:B------:R-:W-:-:S13]  /*3430*/  ISETP.GE.AND P0, PT, R19, RZ, PT ;  /* 0x000000ff1300720c */ /* 0x000fda0003f06270 */
[----:B------:R-:W-:Y:S02]  /*3440*/  @!P0 IMAD.MOV.U32 R10, RZ, RZ, 0x0 ;  /* 0x00000000ff0a8424 */ /* 0x000fe400078e00ff */
[----:B------:R-:W-:Y:S01]  /*3450*/  @!P0 IMAD.MOV.U32 R11, RZ, RZ, -0x80000 ;  /* 0xfff80000ff0b8424 */ /* 0x000fe200078e00ff */
[----:B------:R-:W-:Y:S06]  /*3460*/  @!P0 BRA `(.L_x_28) ;  /* 0x00000000004c8947 */ /* 0x000fec0003800000 */
[----:B------:R-:W-:-:S13]  /*3470*/  ISETP.GT.AND P0, PT, R19, 0x7fefffff, PT ;  /* 0x7fefffff1300780c */ /* 0x000fda0003f04270 */
[----:B------:R-:W-:Y:S05]  /*3480*/  @P0 BRA `(.L_x_29) ;  /* 0x0000000000400947 */ /* 0x000fea0003800000 */
[----:B------:R-:W-:Y:S01]  /*3490*/  DMUL R18, R18, 8.11296384146066816958e+31 ;  /* 0x4690000012127828 */ /* 0x000fe20000000000 */
[----:B------:R-:W-:Y:S02]  /*34a0*/  IMAD.MOV.U32 R16, RZ, RZ, RZ ;  /* 0x000000ffff107224 */ /* 0x000fe400078e00ff */
[----:B------:R-:W-:Y:S02]  /*34b0*/  IMAD.MOV.U32 R10, RZ, RZ, 0x0 ;  /* 0x00000000ff0a7424 */ /* 0x000fe400078e00ff */
[----:B------:R-:W-:Y:S01]  /*34c0*/  IMAD.MOV.U32 R11, RZ, RZ, 0x3fd80000 ;  /* 0x3fd80000ff0b7424 */ /* 0x000fe200078e00ff */
[----:B------:R-:W0:Y:S02]  /*34d0*/  MUFU.RSQ64H R17, R19 ;  /* 0x0000001300117308 */ /* 0x000e240000001c00 */
[----:B0-----:R-:W-:-:S08]  /*34e0*/  DMUL R12, R16, R16 ;  /* 0x00000010100c7228 */ /* 0x001fd00000000000 */
[----:B------:R-:W-:-:S08]  /*34f0*/  DFMA R12, R18, -R12, 1 ;  /* 0x3ff00000120c742b */ /* 0x000fd0000000080c */
[----:B------:R-:W-:Y:S02]  /*3500*/  DFMA R10, R12, R10, 0.5 ;  /* 0x3fe000000c0a742b */ /* 0x000fe4000000000a */
[----:B------:R-:W-:-:S08]  /*3510*/  DMUL R12, R16, R12 ;  /* 0x0000000c100c7228 */ /* 0x000fd00000000000 */
[----:B------:R-:W-:-:S08]  /*3520*/  DFMA R12, R10, R12, R16 ;  /* 0x0000000c0a0c722b */ /* 0x000fd00000000010 */
[----:B------:R-:W-:Y:S02]  /*3530*/  DMUL R10, R18, R12 ;  /* 0x0000000c120a7228 */ /* 0x000fe40000000000 */
[----:B------:R-:W-:-:S06]  /*3540*/  VIADD R13, R13, 0xfff00000 ;  /* 0xfff000000d0d7836 */ /* 0x000fcc0000000000 */
[----:B------:R-:W-:-:S08]  /*3550*/  DFMA R16, R10, -R10, R18 ;  /* 0x8000000a0a10722b */ /* 0x000fd00000000012 */
[----:B------:R-:W-:-:S10]  /*3560*/  DFMA R10, R12, R16, R10 ;  /* 0x000000100c0a722b */ /* 0x000fd4000000000a */
[----:B------:R-:W-:Y:S01]  /*3570*/  VIADD R11, R11, 0xfcb00000 ;  /* 0xfcb000000b0b7836 */ /* 0x000fe20000000000 */
[----:B------:R-:W-:Y:S06]  /*3580*/  BRA `(.L_x_28) ;  /* 0x0000000000047947 */ /* 0x000fec0003800000 */
.L_x_29:
[----:B------:R-:W-:-:S11]  /*3590*/  DADD R10, R18, R18 ;  /* 0x00000000120a7229 */ /* 0x000fd60000000012 */
.L_x_28:
[----:B------:R-:W-:Y:S05]  /*35a0*/  BSYNC.RECONVERGENT B3 ;  /* 0x0000000000037941 */ /* 0x000fea0003800200 */
.L_x_26:
[----:B------:R-:W-:Y:S02]  /*35b0*/  IMAD.MOV.U32 R26, RZ, RZ, R10 ;  /* 0x000000ffff1a7224 */ /* 0x000fe400078e000a */
[----:B------:R-:W-:Y:S02]  /*35c0*/  IMAD.MOV.U32 R27, RZ, RZ, R11 ;  /* 0x000000ffff1b7224 */ /* 0x000fe400078e000b */
[----:B------:R-:W-:Y:S02]  /*35d0*/  IMAD.MOV.U32 R10, RZ, RZ, R2 ;  /* 0x000000ffff0a7224 */ /* 0x000fe400078e0002 */
[----:B------:R-:W-:-:S04]  /*35e0*/  IMAD.MOV.U32 R11, RZ, RZ, 0x0 ;  /* 0x00000000ff0b7424 */ /* 0x000fc800078e00ff */
[----:B------:R-:W-:Y:S05]  /*35f0*/  RET.REL.NODEC R10 `(_Z24_score_precompute_sphereIdEvPT_N5Types5PointIS0_EEmPKS4_PKmd) ;  /* 0xffffffc80a807950 */ /* 0x000fea0003c3ffff */
.L_x_30:
[----:B------:R-:W-:-:S00]  /*3600*/  BRA `(.L_x_30) ;  /* 0xfffffffc00fc7947 */ /* 0x000fc0000383ffff */
[----:B------:R-:W-:-:S00]  /*3610*/  NOP ;  /* 0x0000000000007918 */ /* 0x000fc00000000000 */
        /* <DEDUP_REMOVED lines=14> */
.L_x_32:


//--------------------- .nv.shared.reserved.0     --------------------------
	.section	.nv.shared.reserved.0,"aw",@nobits
	.weak		__nv_reservedSMEM_offset_0_alias
	.size		__nv_reservedSMEM_offset_0_alias, 0, 64
	.other		__nv_reservedSMEM_offset_0_alias,@"STO_CUDA_RESERVED_SHARED STV_DEFAULT"
__nv_reservedSMEM_offset_0_alias:
	.zero		0
	.zero		64


//--------------------- .nv.constant0._Z24_score_precompute_sphereIdEvPT_N5Types5PointIS0_EEmPKS4_PKmd --------------------------
	.section	.nv.constant0._Z24_score_precompute_sphereIdEvPT_N5Types5PointIS0_EEmPKS4_PKmd,"a",@progbits
	.sectionflags	@""
	.align	4
.nv.constant0._Z24_score_precompute_sphereIdEvPT_N5Types5PointIS0_EEmPKS4_PKmd:
	.zero		968


//--------------------- SYMBOLS --------------------------

	.type		.nv.reservedSmem.offset0,@object
	.size		.nv.reservedSmem.offset0,0x4
